	.target	sm_100a

	.elftype	@"ET_EXEC"


//--------------------- .note.nv.tkinfo           --------------------------
	.section	.note.nv.tkinfo,"",@"SHT_NOTE"
	.sectionflags	@"SHF_NOTE_NV_TKINFO"
	.tkinfo
        /*0018*/ 	.word	0x00000002
        /*0030*/ 	.string	""
        /*0030*/ 	.string	"ptxas"
        /*0030*/ 	.string	"Cuda compilation tools, release 13.0, V13.0.88"
        /*0030*/ 	.string	"Build cuda_13.0.r13.0/compiler.36424714_0"
        /*0030*/ 	.string	"-arch sm_100a -m 64 "



//--------------------- .note.nv.cuinfo           --------------------------
	.section	.note.nv.cuinfo,"",@"SHT_NOTE"
	.sectionflags	@"SHF_NOTE_NV_CUINFO"
        /*0018*/ 	.short	0x0002
        /*001a*/ 	.short	0x0064
        /*001c*/ 	.short	0x0082
	.zero		2


//--------------------- .nv.info                  --------------------------
	.section	.nv.info,"",@"SHT_CUDA_INFO"
	.align	4


	//----- nvinfo : EIATTR_REGCOUNT
	.align		4
        /*0000*/ 	.byte	0x04, 0x2f
        /*0002*/ 	.short	(.L_19 - .L_18)
	.align		4
.L_18:
        /*0004*/ 	.word	index@(_ZN7cutlass13device_kernelINS_4gemm6kernel13GemmUniversalIN4cute5tupleIJiiiiEEENS1_10collective13CollectiveMmaINS1_35MainloopSm100TmaUmmaWarpSpecializedILi4ELi2ELi4ENS5_IJNS4_1CILi4EEESB_NSA_ILi1EEEEEEEENS5_IJNSA_ILi64EEENSA_ILi256EEENSA_ILi32EEEEEENS_10tfloat32_tENS5_IJlSC_lEEESJ_SK_NS4_8TiledMMAINS4_8MMA_AtomIJNS4_17SM100_MMA_TF32_SSISJ_SJ_fLi64ELi256ELNS4_4UMMA5MajorE0ELSP_0ELNSO_7ScaleInE0ELSQ_0EEEEEENS4_6LayoutINS5_IJSC_SC_SC_EEENS5_IJNSA_ILi0EEESV_SV_EEEEENS5_IJNS4_10UnderscoreESY_SY_EEEEENS4_23SM90_TMA_LOAD_MULTICASTENS4_14ComposedLayoutINS4_7SwizzleILi3ELi4ELi3EEENS4_18smem_ptr_flag_bitsILi32EEENST_INS5_IJNSA_ILi8EEESH_EEENS5_IJSH_SC_EEEEEEEvNS4_8identityES11_S1B_vS1C_EENS_8epilogue10collective18CollectiveEpilogueINS1E_23Sm100TmaWarpSpecializedILi4ELi2ELi16ELb1ELb0EEEJSI_NS5_IJNST_ISF_SC_EENST_ISH_SC_EEEEESJ_SK_SJ_SK_NS1E_6fusion15FusionCallbacksIS1I_NS1M_17LinearCombinationISJ_fSJ_fLNS_15FloatRoundStyleE2EEESI_S1L_JEEENS4_5SM1004TMEM4LOAD26SM100_TMEM_LOAD_16dp128b8xENS4_13SM90_TMA_LOADES1B_NS4_17SM75_U32x4_LDSM_NENS4_14SM90_TMA_STOREES1B_NS4_17SM90_U32x4_STSM_NENS4_39AutoVectorizingCopyWithAssumedAlignmentILi128EEEEEEvvEEEEvNT_6ParamsE)
        /*0008*/ 	.word	0x00000060


	//----- nvinfo : EIATTR_FRAME_SIZE
	.align		4
.L_19:
        /*000c*/ 	.byte	0x04, 0x11
        /*000e*/ 	.short	(.L_21 - .L_20)
	.align		4
.L_20:
        /*0010*/ 	.word	index@($__internal_2_$__cuda_sm10x_tcgen05_guardrail_trap_unallocated_columns_being_dealloced)
        /*0014*/ 	.word	0x00000000


	//----- nvinfo : EIATTR_FRAME_SIZE
	.align		4
.L_21:
        /*0018*/ 	.byte	0x04, 0x11
        /*001a*/ 	.short	(.L_23 - .L_22)
	.align		4
.L_22:
        /*001c*/ 	.word	index@($__internal_1_$__cuda_sm10x_tcgen05_guardrail_trap_phase_invalid_during_alloc)
        /*0020*/ 	.word	0x00000000


	//----- nvinfo : EIATTR_FRAME_SIZE
	.align		4
.L_23:
        /*0024*/ 	.byte	0x04, 0x11
        /*0026*/ 	.short	(.L_25 - .L_24)
	.align		4
.L_24:
        /*0028*/ 	.word	index@($__internal_0_$__cuda_sm10x_tcgen05_guardrail_trap_col_being_dealloced_not_returned_by_alloc)
        /*002c*/ 	.word	0x00000000


	//----- nvinfo : EIATTR_FRAME_SIZE
	.align		4
.L_25:
        /*0030*/ 	.byte	0x04, 0x11
        /*0032*/ 	.short	(.L_27 - .L_26)
	.align		4
.L_26:
        /*0034*/ 	.word	index@(_ZN7cutlass13device_kernelINS_4gemm6kernel13GemmUniversalIN4cute5tupleIJiiiiEEENS1_10collective13CollectiveMmaINS1_35MainloopSm100TmaUmmaWarpSpecializedILi4ELi2ELi4ENS5_IJNS4_1CILi4EEESB_NSA_ILi1EEEEEEEENS5_IJNSA_ILi64EEENSA_ILi256EEENSA_ILi32EEEEEENS_10tfloat32_tENS5_IJlSC_lEEESJ_SK_NS4_8TiledMMAINS4_8MMA_AtomIJNS4_17SM100_MMA_TF32_SSISJ_SJ_fLi64ELi256ELNS4_4UMMA5MajorE0ELSP_0ELNSO_7ScaleInE0ELSQ_0EEEEEENS4_6LayoutINS5_IJSC_SC_SC_EEENS5_IJNSA_ILi0EEESV_SV_EEEEENS5_IJNS4_10UnderscoreESY_SY_EEEEENS4_23SM90_TMA_LOAD_MULTICASTENS4_14ComposedLayoutINS4_7SwizzleILi3ELi4ELi3EEENS4_18smem_ptr_flag_bitsILi32EEENST_INS5_IJNSA_ILi8EEESH_EEENS5_IJSH_SC_EEEEEEEvNS4_8identityES11_S1B_vS1C_EENS_8epilogue10collective18CollectiveEpilogueINS1E_23Sm100TmaWarpSpecializedILi4ELi2ELi16ELb1ELb0EEEJSI_NS5_IJNST_ISF_SC_EENST_ISH_SC_EEEEESJ_SK_SJ_SK_NS1E_6fusion15FusionCallbacksIS1I_NS1M_17LinearCombinationISJ_fSJ_fLNS_15FloatRoundStyleE2EEESI_S1L_JEEENS4_5SM1004TMEM4LOAD26SM100_TMEM_LOAD_16dp128b8xENS4_13SM90_TMA_LOADES1B_NS4_17SM75_U32x4_LDSM_NENS4_14SM90_TMA_STOREES1B_NS4_17SM90_U32x4_STSM_NENS4_39AutoVectorizingCopyWithAssumedAlignmentILi128EEEEEEvvEEEEvNT_6ParamsE)
        /*0038*/ 	.word	0x00000000


	//----- nvinfo : EIATTR_MIN_STACK_SIZE
	.align		4
.L_27:
        /*003c*/ 	.byte	0x04, 0x12
        /*003e*/ 	.short	(.L_29 - .L_28)
	.align		4
.L_28:
        /*0040*/ 	.word	index@(_ZN7cutlass13device_kernelINS_4gemm6kernel13GemmUniversalIN4cute5tupleIJiiiiEEENS1_10collective13CollectiveMmaINS1_35MainloopSm100TmaUmmaWarpSpecializedILi4ELi2ELi4ENS5_IJNS4_1CILi4EEESB_NSA_ILi1EEEEEEEENS5_IJNSA_ILi64EEENSA_ILi256EEENSA_ILi32EEEEEENS_10tfloat32_tENS5_IJlSC_lEEESJ_SK_NS4_8TiledMMAINS4_8MMA_AtomIJNS4_17SM100_MMA_TF32_SSISJ_SJ_fLi64ELi256ELNS4_4UMMA5MajorE0ELSP_0ELNSO_7ScaleInE0ELSQ_0EEEEEENS4_6LayoutINS5_IJSC_SC_SC_EEENS5_IJNSA_ILi0EEESV_SV_EEEEENS5_IJNS4_10UnderscoreESY_SY_EEEEENS4_23SM90_TMA_LOAD_MULTICASTENS4_14ComposedLayoutINS4_7SwizzleILi3ELi4ELi3EEENS4_18smem_ptr_flag_bitsILi32EEENST_INS5_IJNSA_ILi8EEESH_EEENS5_IJSH_SC_EEEEEEEvNS4_8identityES11_S1B_vS1C_EENS_8epilogue10collective18CollectiveEpilogueINS1E_23Sm100TmaWarpSpecializedILi4ELi2ELi16ELb1ELb0EEEJSI_NS5_IJNST_ISF_SC_EENST_ISH_SC_EEEEESJ_SK_SJ_SK_NS1E_6fusion15FusionCallbacksIS1I_NS1M_17LinearCombinationISJ_fSJ_fLNS_15FloatRoundStyleE2EEESI_S1L_JEEENS4_5SM1004TMEM4LOAD26SM100_TMEM_LOAD_16dp128b8xENS4_13SM90_TMA_LOADES1B_NS4_17SM75_U32x4_LDSM_NENS4_14SM90_TMA_STOREES1B_NS4_17SM90_U32x4_STSM_NENS4_39AutoVectorizingCopyWithAssumedAlignmentILi128EEEEEEvvEEEEvNT_6ParamsE)
        /*0044*/ 	.word	0x00000000
.L_29:


//--------------------- .nv.compat                --------------------------
	.section	.nv.compat,"",@"SHT_CUDA_COMPAT_INFO"
	.align	4
        /*0000*/ 	.byte	0x02, 0x09, 0x01, 0x00, 0x02, 0x02, 0x02, 0x00, 0x02, 0x05, 0x05, 0x00, 0x03, 0x07, 0x01, 0x01
        /*0010*/ 	.byte	0x02, 0x03, 0x01, 0x00, 0x02, 0x06, 0x01, 0x00, 0x04, 0x0b, 0x08, 0x00, 0x09, 0x00, 0x00, 0x00
        /*0020*/ 	.byte	0x00, 0x00, 0x00, 0x00


//--------------------- .nv.info._ZN7cutlass13device_kernelINS_4gemm6kernel13GemmUniversalIN4cute5tupleIJiiiiEEENS1_10collective13CollectiveMmaINS1_35MainloopSm100TmaUmmaWarpSpecializedILi4ELi2ELi4ENS5_IJNS4_1CILi4EEESB_NSA_ILi1EEEEEEEENS5_IJNSA_ILi64EEENSA_ILi256EEENSA_ILi32EEEEEENS_10tfloat32_tENS5_IJlSC_lEEESJ_SK_NS4_8TiledMMAINS4_8MMA_AtomIJNS4_17SM100_MMA_TF32_SSISJ_SJ_fLi64ELi256ELNS4_4UMMA5MajorE0ELSP_0ELNSO_7ScaleInE0ELSQ_0EEEEEENS4_6LayoutINS5_IJSC_SC_SC_EEENS5_IJNSA_ILi0EEESV_SV_EEEEENS5_IJNS4_10UnderscoreESY_SY_EEEEENS4_23SM90_TMA_LOAD_MULTICASTENS4_14ComposedLayoutINS4_7SwizzleILi3ELi4ELi3EEENS4_18smem_ptr_flag_bitsILi32EEENST_INS5_IJNSA_ILi8EEESH_EEENS5_IJSH_SC_EEEEEEEvNS4_8identityES11_S1B_vS1C_EENS_8epilogue10collective18CollectiveEpilogueINS1E_23Sm100TmaWarpSpecializedILi4ELi2ELi16ELb1ELb0EEEJSI_NS5_IJNST_ISF_SC_EENST_ISH_SC_EEEEESJ_SK_SJ_SK_NS1E_6fusion15FusionCallbacksIS1I_NS1M_17LinearCombinationISJ_fSJ_fLNS_15FloatRoundStyleE2EEESI_S1L_JEEENS4_5SM1004TMEM4LOAD26SM100_TMEM_LOAD_16dp128b8xENS4_13SM90_TMA_LOADES1B_NS4_17SM75_U32x4_LDSM_NENS4_14SM90_TMA_STOREES1B_NS4_17SM90_U32x4_STSM_NENS4_39AutoVectorizingCopyWithAssumedAlignmentILi128EEEEEEvvEEEEvNT_6ParamsE --------------------------
	.section	.nv.info._ZN7cutlass13device_kernelINS_4gemm6kernel13GemmUniversalIN4cute5tupleIJiiiiEEENS1_10collective13CollectiveMmaINS1_35MainloopSm100TmaUmmaWarpSpecializedILi4ELi2ELi4ENS5_IJNS4_1CILi4EEESB_NSA_ILi1EEEEEEEENS5_IJNSA_ILi64EEENSA_ILi256EEENSA_ILi32EEEEEENS_10tfloat32_tENS5_IJlSC_lEEESJ_SK_NS4_8TiledMMAINS4_8MMA_AtomIJNS4_17SM100_MMA_TF32_SSISJ_SJ_fLi64ELi256ELNS4_4UMMA5MajorE0ELSP_0ELNSO_7ScaleInE0ELSQ_0EEEEEENS4_6LayoutINS5_IJSC_SC_SC_EEENS5_IJNSA_ILi0EEESV_SV_EEEEENS5_IJNS4_10UnderscoreESY_SY_EEEEENS4_23SM90_TMA_LOAD_MULTICASTENS4_14ComposedLayoutINS4_7SwizzleILi3ELi4ELi3EEENS4_18smem_ptr_flag_bitsILi32EEENST_INS5_IJNSA_ILi8EEESH_EEENS5_IJSH_SC_EEEEEEEvNS4_8identityES11_S1B_vS1C_EENS_8epilogue10collective18CollectiveEpilogueINS1E_23Sm100TmaWarpSpecializedILi4ELi2ELi16ELb1ELb0EEEJSI_NS5_IJNST_ISF_SC_EENST_ISH_SC_EEEEESJ_SK_SJ_SK_NS1E_6fusion15FusionCallbacksIS1I_NS1M_17LinearCombinationISJ_fSJ_fLNS_15FloatRoundStyleE2EEESI_S1L_JEEENS4_5SM1004TMEM4LOAD26SM100_TMEM_LOAD_16dp128b8xENS4_13SM90_TMA_LOADES1B_NS4_17SM75_U32x4_LDSM_NENS4_14SM90_TMA_STOREES1B_NS4_17SM90_U32x4_STSM_NENS4_39AutoVectorizingCopyWithAssumedAlignmentILi128EEEEEEvvEEEEvNT_6ParamsE,"",@"SHT_CUDA_INFO"
	.sectionflags	@""
	.align	4


	//----- nvinfo : EIATTR_CUDA_API_VERSION
	.align		4
        /*0000*/ 	.byte	0x04, 0x37
        /*0002*/ 	.short	(.L_31 - .L_30)
.L_30:
        /*0004*/ 	.word	0x00000082


	//----- nvinfo : EIATTR_KPARAM_INFO
	.align		4
.L_31:
        /*0008*/ 	.byte	0x04, 0x17
        /*000a*/ 	.short	(.L_33 - .L_32)
.L_32:
        /*000c*/ 	.word	0x00000000
        /*0010*/ 	.short	0x0000
        /*0012*/ 	.short	0x0000
        /*0014*/ 	.byte	0x00, 0xf0, 0x01, 0x20


	//----- nvinfo : EIATTR_AT_ENTRY_FRAGMENTS
	.align		4
.L_33:
        /*0018*/ 	.byte	0x04, 0x4f
        /*001a*/ 	.short	(.L_35 - .L_34)


	//   ....[0]....
.L_34:
        /*001c*/ 	.word	0x00000006


	//----- nvinfo : EIATTR_RESERVED_SMEM_USED
	.align		4
.L_35:
        /*0020*/ 	.byte	0x01, 0x41
	.zero		2


	//----- nvinfo : EIATTR_SPARSE_MMA_MASK
	.align		4
        /*0024*/ 	.byte	0x03, 0x50
        /*0026*/ 	.short	0x0000


	//----- nvinfo : EIATTR_TCGEN05_1CTA_USED
	.align		4
        /*0028*/ 	.byte	0x01, 0x51
	.zero		2


	//----- nvinfo : EIATTR_MAXREG_COUNT
	.align		4
        /*002c*/ 	.byte	0x03, 0x1b
        /*002e*/ 	.short	0x00ff


	//----- nvinfo : EIATTR_NUM_BARRIERS
	.align		4
        /*0030*/ 	.byte	0x02, 0x4c
        /*0032*/ 	.byte	0x07
	.zero		1


	//----- nvinfo : EIATTR_EXTERNS
	.align		4
        /*0034*/ 	.byte	0x04, 0x0f
        /*0036*/ 	.short	(.L_37 - .L_36)


	//   ....[0]....
	.align		4
.L_36:
        /*0038*/ 	.word	index@(__assertfail)


	//----- nvinfo : EIATTR_MERCURY_ISA_VERSION
	.align		4
.L_37:
        /*003c*/ 	.byte	0x03, 0x5f
        /*003e*/ 	.short	0x0101


	//----- nvinfo : EIATTR_INT_WARP_WIDE_INSTR_OFFSETS
	.align		4
        /*0040*/ 	.byte	0x04, 0x31
        /*0042*/ 	.short	(.L_39 - .L_38)


	//   ....[0]....
.L_38:
        /*0044*/ 	.word	0x00004110


	//   ....[1]....
        /*0048*/ 	.word	0x00004130


	//   ....[2]....
        /*004c*/ 	.word	0x00004160


	//   ....[3]....
        /*0050*/ 	.word	0x00004ce0


	//   ....[4]....
        /*0054*/ 	.word	0x00004d50


	//   ....[5]....
        /*0058*/ 	.word	0x00004e30


	//   ....[6]....
        /*005c*/ 	.word	0x00004eb0


	//   ....[7]....
        /*0060*/ 	.word	0x00004f90


	//   ....[8]....
        /*0064*/ 	.word	0x00005010


	//   ....[9]....
        /*0068*/ 	.word	0x00005100


	//   ....[10]....
        /*006c*/ 	.word	0x00005190


	//   ....[11]....
        /*0070*/ 	.word	0x00005280


	//   ....[12]....
        /*0074*/ 	.word	0x00005300


	//   ....[13]....
        /*0078*/ 	.word	0x00005400


	//   ....[14]....
        /*007c*/ 	.word	0x00005480


	//   ....[15]....
        /*0080*/ 	.word	0x00005580


	//   ....[16]....
        /*0084*/ 	.word	0x00005600


	//   ....[17]....
        /*0088*/ 	.word	0x000056f0


	//   ....[18]....
        /*008c*/ 	.word	0x00005780


	//----- nvinfo : EIATTR_COOP_GROUP_MASK_REGIDS
	.align		4
.L_39:
        /*0090*/ 	.byte	0x04, 0x29
        /*0092*/ 	.short	(.L_41 - .L_40)


	//   ....[0]....
.L_40:
        /*0094*/ 	.word	0xffffffff


	//   ....[1]....
        /*0098*/ 	.word	0xffffffff


	//   ....[2]....
        /*009c*/ 	.word	0xffffffff


	//   ....[3]....
        /*00a0*/ 	.word	0xffffffff


	//   ....[4]....
        /*00a4*/ 	.word	0xffffffff


	//   ....[5]....
        /*00a8*/ 	.word	0xffffffff


	//   ....[6]....
        /*00ac*/ 	.word	0xffffffff


	//   ....[7]....
        /*00b0*/ 	.word	0xffffffff


	//   ....[8]....
        /*00b4*/ 	.word	0xffffffff


	//   ....[9]....
        /*00b8*/ 	.word	0xffffffff


	//   ....[10]....
        /*00bc*/ 	.word	0xffffffff


	//   ....[11]....
        /*00c0*/ 	.word	0xffffffff


	//   ....[12]....
        /*00c4*/ 	.word	0xffffffff


	//   ....[13]....
        /*00c8*/ 	.word	0xffffffff


	//----- nvinfo : EIATTR_COOP_GROUP_INSTR_OFFSETS
	.align		4
.L_41:
        /*00cc*/ 	.byte	0x04, 0x28
        /*00ce*/ 	.short	(.L_43 - .L_42)


	//   ....[0]....
.L_42:
        /*00d0*/ 	.word	0x00000080


	//   ....[1]....
        /*00d4*/ 	.word	0x000004e0


	//   ....[2]....
        /*00d8*/ 	.word	0x00000690


	//   ....[3]....
        /*00dc*/ 	.word	0x00000830


	//   ....[4]....
        /*00e0*/ 	.word	0x00000930


	//   ....[5]....
        /*00e4*/ 	.word	0x00000aa0


	//   ....[6]....
        /*00e8*/ 	.word	0x00000c40


	//   ....[7]....
        /*00ec*/ 	.word	0x00000df0


	//   ....[8]....
        /*00f0*/ 	.word	0x00002410


	//   ....[9]....
        /*00f4*/ 	.word	0x00003300


	//   ....[10]....
        /*00f8*/ 	.word	0x00003510


	//   ....[11]....
        /*00fc*/ 	.word	0x00003540


	//   ....[12]....
        /*0100*/ 	.word	0x00003ff0


	//   ....[13]....
        /*0104*/ 	.word	0x00004220


	//----- nvinfo : EIATTR_VRC_CTA_INIT_COUNT
	.align		4
.L_43:
        /*0108*/ 	.byte	0x02, 0x4a
        /*010a*/ 	.byte	0x80
	.zero		1


	//----- nvinfo : EIATTR_SYSCALL_OFFSETS
	.align		4
        /*010c*/ 	.byte	0x04, 0x46
        /*010e*/ 	.short	(.L_45 - .L_44)


	//   ....[0]....
.L_44:
        /*0110*/ 	.word	0x00006440


	//   ....[1]....
        /*0114*/ 	.word	0x00006530


	//   ....[2]....
        /*0118*/ 	.word	0x00006d50


	//   ....[3]....
        /*011c*/ 	.word	0x00007710


	//   ....[4]....
        /*0120*/ 	.word	0x00008070


	//   ....[5]....
        /*0124*/ 	.word	0x00008a10


	//   ....[6]....
        /*0128*/ 	.word	0x000093b0


	//   ....[7]....
        /*012c*/ 	.word	0x00009d80


	//   ....[8]....
        /*0130*/ 	.word	0x0000a720


	//   ....[9]....
        /*0134*/ 	.word	0x0000b070


	//----- nvinfo : EIATTR_MBARRIER_INSTR_OFFSETS
	.align		4
.L_45:
        /*0138*/ 	.byte	0x04, 0x39
        /*013a*/ 	.short	(.L_47 - .L_46)


	//   ....[0]....
.L_46:
        /*013c*/ 	.word	0x00000600
        /*0140*/ 	.word	0x000000ff
        /*0144*/ 	.word	0x00000000
        /*0148*/ 	.short	0x0100
        /*014a*/ 	.byte	0x04
	.zero		1


	//   ....[1]....
        /*014c*/ 	.word	0x00000610
        /*0150*/ 	.word	0x000000ff
        /*0154*/ 	.word	0x00000020
        /*0158*/ 	.short	0x0100
        /*015a*/ 	.byte	0x04
	.zero		1


	//   ....[2]....
        /*015c*/ 	.word	0x00000620
        /*0160*/ 	.word	0x000000ff
        /*0164*/ 	.word	0x00000008
        /*0168*/ 	.short	0x0100
        /*016a*/ 	.byte	0x04
	.zero		1


	//   ....[3]....
        /*016c*/ 	.word	0x00000630
        /*0170*/ 	.word	0x000000ff
        /*0174*/ 	.word	0x00000028
        /*0178*/ 	.short	0x0100
        /*017a*/ 	.byte	0x04
	.zero		1


	//   ....[4]....
        /*017c*/ 	.word	0x00000640
        /*0180*/ 	.word	0x000000ff
        /*0184*/ 	.word	0x00000010
        /*0188*/ 	.short	0x0100
        /*018a*/ 	.byte	0x04
	.zero		1


	//   ....[5]....
        /*018c*/ 	.word	0x00000650
        /*0190*/ 	.word	0x000000ff
        /*0194*/ 	.word	0x00000030
        /*0198*/ 	.short	0x0100
        /*019a*/ 	.byte	0x04
	.zero		1


	//   ....[6]....
        /*019c*/ 	.word	0x00000660
        /*01a0*/ 	.word	0x000000ff
        /*01a4*/ 	.word	0x00000018
        /*01a8*/ 	.short	0x0100
        /*01aa*/ 	.byte	0x04
	.zero		1


	//   ....[7]....
        /*01ac*/ 	.word	0x00000670
        /*01b0*/ 	.word	0x000000ff
        /*01b4*/ 	.word	0x00000038
        /*01b8*/ 	.short	0x0100
        /*01ba*/ 	.byte	0x04
	.zero		1


	//   ....[8]....
        /*01bc*/ 	.word	0x000007a0
        /*01c0*/ 	.word	0x000000ff
        /*01c4*/ 	.word	0x00000040
        /*01c8*/ 	.short	0x0100
        /*01ca*/ 	.byte	0x04
	.zero		1


	//   ....[9]....
        /*01cc*/ 	.word	0x000007b0
        /*01d0*/ 	.word	0x000000ff
        /*01d4*/ 	.word	0x00000060
        /*01d8*/ 	.short	0x0100
        /*01da*/ 	.byte	0x04
	.zero		1


	//   ....[10]....
        /*01dc*/ 	.word	0x000007c0
        /*01e0*/ 	.word	0x000000ff
        /*01e4*/ 	.word	0x00000048
        /*01e8*/ 	.short	0x0100
        /*01ea*/ 	.byte	0x04
	.zero		1


	//   ....[11]....
        /*01ec*/ 	.word	0x000007d0
        /*01f0*/ 	.word	0x000000ff
        /*01f4*/ 	.word	0x00000068
        /*01f8*/ 	.short	0x0100
        /*01fa*/ 	.byte	0x04
	.zero		1


	//   ....[12]....
        /*01fc*/ 	.word	0x000007e0
        /*0200*/ 	.word	0x000000ff
        /*0204*/ 	.word	0x00000050
        /*0208*/ 	.short	0x0100
        /*020a*/ 	.byte	0x04
	.zero		1


	//   ....[13]....
        /*020c*/ 	.word	0x000007f0
        /*0210*/ 	.word	0x000000ff
        /*0214*/ 	.word	0x00000070
        /*0218*/ 	.short	0x0100
        /*021a*/ 	.byte	0x04
	.zero		1


	//   ....[14]....
        /*021c*/ 	.word	0x00000800
        /*0220*/ 	.word	0x000000ff
        /*0224*/ 	.word	0x00000058
        /*0228*/ 	.short	0x0100
        /*022a*/ 	.byte	0x04
	.zero		1


	//   ....[15]....
        /*022c*/ 	.word	0x00000810
        /*0230*/ 	.word	0x000000ff
        /*0234*/ 	.word	0x00000078
        /*0238*/ 	.short	0x0100
        /*023a*/ 	.byte	0x04
	.zero		1


	//   ....[16]....
        /*023c*/ 	.word	0x00000900
        /*0240*/ 	.word	0x000000ff
        /*0244*/ 	.word	0x00000080
        /*0248*/ 	.short	0x0100
        /*024a*/ 	.byte	0x06
	.zero		1


	//   ....[17]....
        /*024c*/ 	.word	0x00000910
        /*0250*/ 	.word	0x000000ff
        /*0254*/ 	.word	0x00000088
        /*0258*/ 	.short	0x0100
        /*025a*/ 	.byte	0x06
	.zero		1


	//   ....[18]....
        /*025c*/ 	.word	0x00000a50
        /*0260*/ 	.word	0x000000ff
        /*0264*/ 	.word	0x00000090
        /*0268*/ 	.short	0x0100
        /*026a*/ 	.byte	0x06
	.zero		1


	//   ....[19]....
        /*026c*/ 	.word	0x00000a60
        /*0270*/ 	.word	0x000000ff
        /*0274*/ 	.word	0x000000a0
        /*0278*/ 	.short	0x0100
        /*027a*/ 	.byte	0x06
	.zero		1


	//   ....[20]....
        /*027c*/ 	.word	0x00000a70
        /*0280*/ 	.word	0x000000ff
        /*0284*/ 	.word	0x00000098
        /*0288*/ 	.short	0x0100
        /*028a*/ 	.byte	0x06
	.zero		1


	//   ....[21]....
        /*028c*/ 	.word	0x00000a80
        /*0290*/ 	.word	0x000000ff
        /*0294*/ 	.word	0x000000a8
        /*0298*/ 	.short	0x0100
        /*029a*/ 	.byte	0x06
	.zero		1


	//   ....[22]....
        /*029c*/ 	.word	0x00000bb0
        /*02a0*/ 	.word	0x000000ff
        /*02a4*/ 	.word	0x000000b0
        /*02a8*/ 	.short	0x0100
        /*02aa*/ 	.byte	0x04
	.zero		1


	//   ....[23]....
        /*02ac*/ 	.word	0x00000bc0
        /*02b0*/ 	.word	0x000000ff
        /*02b4*/ 	.word	0x000000d0
        /*02b8*/ 	.short	0x0100
        /*02ba*/ 	.byte	0x04
	.zero		1


	//   ....[24]....
        /*02bc*/ 	.word	0x00000bd0
        /*02c0*/ 	.word	0x000000ff
        /*02c4*/ 	.word	0x000000b8
        /*02c8*/ 	.short	0x0100
        /*02ca*/ 	.byte	0x04
	.zero		1


	//   ....[25]....
        /*02cc*/ 	.word	0x00000be0
        /*02d0*/ 	.word	0x000000ff
        /*02d4*/ 	.word	0x000000d8
        /*02d8*/ 	.short	0x0100
        /*02da*/ 	.byte	0x04
	.zero		1


	//   ....[26]....
        /*02dc*/ 	.word	0x00000bf0
        /*02e0*/ 	.word	0x000000ff
        /*02e4*/ 	.word	0x000000c0
        /*02e8*/ 	.short	0x0100
        /*02ea*/ 	.byte	0x04
	.zero		1


	//   ....[27]....
        /*02ec*/ 	.word	0x00000c00
        /*02f0*/ 	.word	0x000000ff
        /*02f4*/ 	.word	0x000000e0
        /*02f8*/ 	.short	0x0100
        /*02fa*/ 	.byte	0x04
	.zero		1


	//   ....[28]....
        /*02fc*/ 	.word	0x00000c10
        /*0300*/ 	.word	0x000000ff
        /*0304*/ 	.word	0x000000c8
        /*0308*/ 	.short	0x0100
        /*030a*/ 	.byte	0x04
	.zero		1


	//   ....[29]....
        /*030c*/ 	.word	0x00000c20
        /*0310*/ 	.word	0x000000ff
        /*0314*/ 	.word	0x000000e8
        /*0318*/ 	.short	0x0100
        /*031a*/ 	.byte	0x04
	.zero		1


	//   ....[30]....
        /*031c*/ 	.word	0x00000d10
        /*0320*/ 	.word	0x000000ff
        /*0324*/ 	.word	0x000000f0
        /*0328*/ 	.short	0x0100
        /*032a*/ 	.byte	0x04
	.zero		1


	//   ....[31]....
        /*032c*/ 	.word	0x00000d20
        /*0330*/ 	.word	0x000000ff
        /*0334*/ 	.word	0x00000100
        /*0338*/ 	.short	0x0100
        /*033a*/ 	.byte	0x04
	.zero		1


	//   ....[32]....
        /*033c*/ 	.word	0x00000d30
        /*0340*/ 	.word	0x000000ff
        /*0344*/ 	.word	0x000000f8
        /*0348*/ 	.short	0x0100
        /*034a*/ 	.byte	0x04
	.zero		1


	//   ....[33]....
        /*034c*/ 	.word	0x00000d40
        /*0350*/ 	.word	0x000000ff
        /*0354*/ 	.word	0x00000108
        /*0358*/ 	.short	0x0100
        /*035a*/ 	.byte	0x04
	.zero		1


	//   ....[34]....
        /*035c*/ 	.word	0x00001c80
        /*0360*/ 	.word	0x00000000
        /*0364*/ 	.word	0x00000100
        /*0368*/ 	.short	0x010a
        /*036a*/ 	.byte	0xff
	.zero		1


	//   ....[35]....
        /*036c*/ 	.word	0x00001ca0
        /*0370*/ 	.word	0x00000000
        /*0374*/ 	.word	0x000000f0
        /*0378*/ 	.short	0x0101
        /*037a*/ 	.byte	0xff
	.zero		1


	//   ....[36]....
        /*037c*/ 	.word	0x00001d60
        /*0380*/ 	.word	0x000000ff
        /*0384*/ 	.word	0x00000020
        /*0388*/ 	.short	0x010a
        /*038a*/ 	.byte	0x04
	.zero		1


	//   ....[37]....
        /*038c*/ 	.word	0x00001df0
        /*0390*/ 	.word	0x000000ff
        /*0394*/ 	.word	0x00000020
        /*0398*/ 	.short	0x010a
        /*039a*/ 	.byte	0x21
	.zero		1


	//   ....[38]....
        /*039c*/ 	.word	0x00001f80
        /*03a0*/ 	.word	0x000000ff
        /*03a4*/ 	.word	0x00000020
        /*03a8*/ 	.short	0x010a
        /*03aa*/ 	.byte	0x05
	.zero		1


	//   ....[39]....
        /*03ac*/ 	.word	0x000020d0
        /*03b0*/ 	.word	0x000000ff
        /*03b4*/ 	.word	0x00000088
        /*03b8*/ 	.short	0x0101
        /*03ba*/ 	.byte	0x15
	.zero		1


	//   ....[40]....
        /*03bc*/ 	.word	0x000020f0
        /*03c0*/ 	.word	0x000000ff
        /*03c4*/ 	.word	0x00000020
        /*03c8*/ 	.short	0x010a
        /*03ca*/ 	.byte	0x04
	.zero		1


	//   ....[41]....
        /*03cc*/ 	.word	0x00002170
        /*03d0*/ 	.word	0x000000ff
        /*03d4*/ 	.word	0x00000020
        /*03d8*/ 	.short	0x010a
        /*03da*/ 	.byte	0x11
	.zero		1


	//   ....[42]....
        /*03dc*/ 	.word	0x00002300
        /*03e0*/ 	.word	0x000000ff
        /*03e4*/ 	.word	0x00000020
        /*03e8*/ 	.short	0x010a
        /*03ea*/ 	.byte	0x05
	.zero		1


	//   ....[43]....
        /*03ec*/ 	.word	0x00002440
        /*03f0*/ 	.word	0x00000003
        /*03f4*/ 	.word	0x00000090
        /*03f8*/ 	.short	0x010a
        /*03fa*/ 	.byte	0xff
	.zero		1


	//   ....[44]....
        /*03fc*/ 	.word	0x00002590
        /*0400*/ 	.word	0x00000000
        /*0404*/ 	.word	0x00000000
        /*0408*/ 	.short	0x0101
        /*040a*/ 	.byte	0xff
	.zero		1


	//   ....[45]....
        /*040c*/ 	.word	0x00002b50
        /*0410*/ 	.word	0x000000ff
        /*0414*/ 	.word	0x00000000
        /*0418*/ 	.short	0x010a
        /*041a*/ 	.byte	0x04
	.zero		1


	//   ....[46]....
        /*041c*/ 	.word	0x00002be0
        /*0420*/ 	.word	0x000000ff
        /*0424*/ 	.word	0x00000000
        /*0428*/ 	.short	0x010a
        /*042a*/ 	.byte	0x05
	.zero		1


	//   ....[47]....
        /*042c*/ 	.word	0x00002c70
        /*0430*/ 	.word	0x000000ff
        /*0434*/ 	.word	0x00000000
        /*0438*/ 	.short	0x010a
        /*043a*/ 	.byte	0x05
	.zero		1


	//   ....[48]....
        /*043c*/ 	.word	0x00002d10
        /*0440*/ 	.word	0x00000000
        /*0444*/ 	.word	0x00000000
        /*0448*/ 	.short	0x010a
        /*044a*/ 	.byte	0xff
	.zero		1


	//   ....[49]....
        /*044c*/ 	.word	0x00002e50
        /*0450*/ 	.word	0x00000002
        /*0454*/ 	.word	0x000000f0
        /*0458*/ 	.short	0x010a
        /*045a*/ 	.byte	0xff
	.zero		1


	//   ....[50]....
        /*045c*/ 	.word	0x00002eb0
        /*0460*/ 	.word	0x00000004
        /*0464*/ 	.word	0x00000000
        /*0468*/ 	.short	0x0101
        /*046a*/ 	.byte	0xff
	.zero		1


	//   ....[51]....
        /*046c*/ 	.word	0x00002ed0
        /*0470*/ 	.word	0x000000ff
        /*0474*/ 	.word	0x000000a0
        /*0478*/ 	.short	0x010a
        /*047a*/ 	.byte	0x04
	.zero		1


	//   ....[52]....
        /*047c*/ 	.word	0x00002ff0
        /*0480*/ 	.word	0x00000002
        /*0484*/ 	.word	0x00000090
        /*0488*/ 	.short	0x010a
        /*048a*/ 	.byte	0xff
	.zero		1


	//   ....[53]....
        /*048c*/ 	.word	0x00003100
        /*0490*/ 	.word	0x00000002
        /*0494*/ 	.word	0x00000000
        /*0498*/ 	.short	0x0101
        /*049a*/ 	.byte	0xff
	.zero		1


	//   ....[54]....
        /*049c*/ 	.word	0x00003190
        /*04a0*/ 	.word	0x000000ff
        /*04a4*/ 	.word	0x000000a0
        /*04a8*/ 	.short	0x0106
        /*04aa*/ 	.byte	0x04
	.zero		1


	//   ....[55]....
        /*04ac*/ 	.word	0x000031b0
        /*04b0*/ 	.word	0x000000ff
        /*04b4*/ 	.word	0x000000a0
        /*04b8*/ 	.short	0x010a
        /*04ba*/ 	.byte	0x04
	.zero		1


	//   ....[56]....
        /*04bc*/ 	.word	0x00003240
        /*04c0*/ 	.word	0x000000ff
        /*04c4*/ 	.word	0x000000a0
        /*04c8*/ 	.short	0x0106
        /*04ca*/ 	.byte	0x07
	.zero		1


	//   ....[57]....
        /*04cc*/ 	.word	0x00003280
        /*04d0*/ 	.word	0x00000000
        /*04d4*/ 	.word	0x000000a0
        /*04d8*/ 	.short	0x010a
        /*04da*/ 	.byte	0xff
	.zero		1


	//   ....[58]....
        /*04dc*/ 	.word	0x000037e0
        /*04e0*/ 	.word	0x00000000
        /*04e4*/ 	.word	0x00000090
        /*04e8*/ 	.short	0x010a
        /*04ea*/ 	.byte	0xff
	.zero		1


	//   ....[59]....
        /*04ec*/ 	.word	0x000038e0
        /*04f0*/ 	.word	0x00000003
        /*04f4*/ 	.word	0x00000000
        /*04f8*/ 	.short	0x0101
        /*04fa*/ 	.byte	0xff
	.zero		1


	//   ....[60]....
        /*04fc*/ 	.word	0x000038f0
        /*0500*/ 	.word	0x000000ff
        /*0504*/ 	.word	0x00000000
        /*0508*/ 	.short	0x010a
        /*050a*/ 	.byte	0x04
	.zero		1


	//   ....[61]....
        /*050c*/ 	.word	0x00003970
        /*0510*/ 	.word	0x000000ff
        /*0514*/ 	.word	0x000000d0
        /*0518*/ 	.short	0x010a
        /*051a*/ 	.byte	0x1f
	.zero		1


	//   ....[62]....
        /*051c*/ 	.word	0x00003a50
        /*0520*/ 	.word	0x000000ff
        /*0524*/ 	.word	0x00000000
        /*0528*/ 	.short	0x010a
        /*052a*/ 	.byte	0x05
	.zero		1


	//   ....[63]....
        /*052c*/ 	.word	0x00003b90
        /*0530*/ 	.word	0x000000ff
        /*0534*/ 	.word	0x00000000
        /*0538*/ 	.short	0x010a
        /*053a*/ 	.byte	0x04
	.zero		1


	//   ....[64]....
        /*053c*/ 	.word	0x00003e20
        /*0540*/ 	.word	0x000000ff
        /*0544*/ 	.word	0x00000000
        /*0548*/ 	.short	0x010a
        /*054a*/ 	.byte	0x04
	.zero		1


	//   ....[65]....
        /*054c*/ 	.word	0x00003eb0
        /*0550*/ 	.word	0x000000ff
        /*0554*/ 	.word	0x00000000
        /*0558*/ 	.short	0x010a
        /*055a*/ 	.byte	0x05
	.zero		1


	//   ....[66]....
        /*055c*/ 	.word	0x00003f40
        /*0560*/ 	.word	0x000000ff
        /*0564*/ 	.word	0x00000000
        /*0568*/ 	.short	0x010a
        /*056a*/ 	.byte	0x05
	.zero		1


	//   ....[67]....
        /*056c*/ 	.word	0x00003fd0
        /*0570*/ 	.word	0x000000ff
        /*0574*/ 	.word	0x00000000
        /*0578*/ 	.short	0x010a
        /*057a*/ 	.byte	0x04
	.zero		1


	//   ....[68]....
        /*057c*/ 	.word	0x000044d0
        /*0580*/ 	.word	0x0000000c
        /*0584*/ 	.word	0x00000090
        /*0588*/ 	.short	0x010a
        /*058a*/ 	.byte	0xff
	.zero		1


	//   ....[69]....
        /*058c*/ 	.word	0x00004640
        /*0590*/ 	.word	0x00000000
        /*0594*/ 	.word	0x00000000
        /*0598*/ 	.short	0x0101
        /*059a*/ 	.byte	0xff
	.zero		1


	//   ....[70]....
        /*059c*/ 	.word	0x00004ae0
        /*05a0*/ 	.word	0x000000ff
        /*05a4*/ 	.word	0x00000088
        /*05a8*/ 	.short	0x010a
        /*05aa*/ 	.byte	0x15
	.zero		1


	//   ....[71]....
        /*05ac*/ 	.word	0x00004c60
        /*05b0*/ 	.word	0x000000ff
        /*05b4*/ 	.word	0x00000060
        /*05b8*/ 	.short	0x010a
        /*05ba*/ 	.byte	0x15
	.zero		1


	//   ....[72]....
        /*05bc*/ 	.word	0x00004dd0
        /*05c0*/ 	.word	0x000000ff
        /*05c4*/ 	.word	0x00000040
        /*05c8*/ 	.short	0x010b
        /*05ca*/ 	.byte	0x15
	.zero		1


	//   ....[73]....
        /*05cc*/ 	.word	0x00004de0
        /*05d0*/ 	.word	0x000000ff
        /*05d4*/ 	.word	0x00000000
        /*05d8*/ 	.short	0x0101
        /*05da*/ 	.byte	0x25
	.zero		1


	//   ....[74]....
        /*05dc*/ 	.word	0x00004e00
        /*05e0*/ 	.word	0x000000ff
        /*05e4*/ 	.word	0x00000068
        /*05e8*/ 	.short	0x010a
        /*05ea*/ 	.byte	0x15
	.zero		1


	//   ....[75]....
        /*05ec*/ 	.word	0x00004f30
        /*05f0*/ 	.word	0x000000ff
        /*05f4*/ 	.word	0x00000048
        /*05f8*/ 	.short	0x010b
        /*05fa*/ 	.byte	0x15
	.zero		1


	//   ....[76]....
        /*05fc*/ 	.word	0x00004f40
        /*0600*/ 	.word	0x000000ff
        /*0604*/ 	.word	0x00000000
        /*0608*/ 	.short	0x0101
        /*060a*/ 	.byte	0x1f
	.zero		1


	//   ....[77]....
        /*060c*/ 	.word	0x00004f60
        /*0610*/ 	.word	0x000000ff
        /*0614*/ 	.word	0x00000070
        /*0618*/ 	.short	0x010a
        /*061a*/ 	.byte	0x15
	.zero		1


	//   ....[78]....
        /*061c*/ 	.word	0x000050a0
        /*0620*/ 	.word	0x000000ff
        /*0624*/ 	.word	0x00000050
        /*0628*/ 	.short	0x010b
        /*062a*/ 	.byte	0x15
	.zero		1


	//   ....[79]....
        /*062c*/ 	.word	0x000050b0
        /*0630*/ 	.word	0x000000ff
        /*0634*/ 	.word	0x00000000
        /*0638*/ 	.short	0x0101
        /*063a*/ 	.byte	0x1e
	.zero		1


	//   ....[80]....
        /*063c*/ 	.word	0x000050d0
        /*0640*/ 	.word	0x000000ff
        /*0644*/ 	.word	0x00000078
        /*0648*/ 	.short	0x010a
        /*064a*/ 	.byte	0x15
	.zero		1


	//   ....[81]....
        /*064c*/ 	.word	0x00005230
        /*0650*/ 	.word	0x000000ff
        /*0654*/ 	.word	0x00000058
        /*0658*/ 	.short	0x010b
        /*065a*/ 	.byte	0x15
	.zero		1


	//   ....[82]....
        /*065c*/ 	.word	0x00005240
        /*0660*/ 	.word	0x000000ff
        /*0664*/ 	.word	0x00000000
        /*0668*/ 	.short	0x0101
        /*066a*/ 	.byte	0x1d
	.zero		1


	//   ....[83]....
        /*066c*/ 	.word	0x00005250
        /*0670*/ 	.word	0x000000ff
        /*0674*/ 	.word	0x00000060
        /*0678*/ 	.short	0x010a
        /*067a*/ 	.byte	0x15
	.zero		1


	//   ....[84]....
        /*067c*/ 	.word	0x000053b0
        /*0680*/ 	.word	0x000000ff
        /*0684*/ 	.word	0x00000040
        /*0688*/ 	.short	0x010b
        /*068a*/ 	.byte	0x15
	.zero		1


	//   ....[85]....
        /*068c*/ 	.word	0x000053c0
        /*0690*/ 	.word	0x000000ff
        /*0694*/ 	.word	0x00000000
        /*0698*/ 	.short	0x0101
        /*069a*/ 	.byte	0x25
	.zero		1


	//   ....[86]....
        /*069c*/ 	.word	0x000053d0
        /*06a0*/ 	.word	0x000000ff
        /*06a4*/ 	.word	0x00000068
        /*06a8*/ 	.short	0x010a
        /*06aa*/ 	.byte	0x15
	.zero		1


	//   ....[87]....
        /*06ac*/ 	.word	0x00005530
        /*06b0*/ 	.word	0x000000ff
        /*06b4*/ 	.word	0x00000048
        /*06b8*/ 	.short	0x010b
        /*06ba*/ 	.byte	0x15
	.zero		1


	//   ....[88]....
        /*06bc*/ 	.word	0x00005540
        /*06c0*/ 	.word	0x000000ff
        /*06c4*/ 	.word	0x00000000
        /*06c8*/ 	.short	0x0101
        /*06ca*/ 	.byte	0x1f
	.zero		1


	//   ....[89]....
        /*06cc*/ 	.word	0x00005550
        /*06d0*/ 	.word	0x000000ff
        /*06d4*/ 	.word	0x00000070
        /*06d8*/ 	.short	0x010a
        /*06da*/ 	.byte	0x15
	.zero		1


	//   ....[90]....
        /*06dc*/ 	.word	0x000056a0
        /*06e0*/ 	.word	0x000000ff
        /*06e4*/ 	.word	0x00000050
        /*06e8*/ 	.short	0x010b
        /*06ea*/ 	.byte	0x15
	.zero		1


	//   ....[91]....
        /*06ec*/ 	.word	0x000056b0
        /*06f0*/ 	.word	0x000000ff
        /*06f4*/ 	.word	0x00000000
        /*06f8*/ 	.short	0x0101
        /*06fa*/ 	.byte	0x1e
	.zero		1


	//   ....[92]....
        /*06fc*/ 	.word	0x000056c0
        /*0700*/ 	.word	0x000000ff
        /*0704*/ 	.word	0x00000078
        /*0708*/ 	.short	0x010a
        /*070a*/ 	.byte	0x15
	.zero		1


	//   ....[93]....
        /*070c*/ 	.word	0x000058b0
        /*0710*/ 	.word	0x000000ff
        /*0714*/ 	.word	0x00000058
        /*0718*/ 	.short	0x010b
        /*071a*/ 	.byte	0x15
	.zero		1


	//   ....[94]....
        /*071c*/ 	.word	0x000058c0
        /*0720*/ 	.word	0x000000ff
        /*0724*/ 	.word	0x00000000
        /*0728*/ 	.short	0x0101
        /*072a*/ 	.byte	0x1d
	.zero		1


	//   ....[95]....
        /*072c*/ 	.word	0x000058e0
        /*0730*/ 	.word	0x000000ff
        /*0734*/ 	.word	0x00000060
        /*0738*/ 	.short	0x010a
        /*073a*/ 	.byte	0x15
	.zero		1


	//   ....[96]....
        /*073c*/ 	.word	0x00005900
        /*0740*/ 	.word	0x000000ff
        /*0744*/ 	.word	0x00000068
        /*0748*/ 	.short	0x010a
        /*074a*/ 	.byte	0x15
	.zero		1


	//   ....[97]....
        /*074c*/ 	.word	0x00005920
        /*0750*/ 	.word	0x000000ff
        /*0754*/ 	.word	0x00000070
        /*0758*/ 	.short	0x010a
        /*075a*/ 	.byte	0x15
	.zero		1


	//   ....[98]....
        /*075c*/ 	.word	0x00005970
        /*0760*/ 	.word	0x00000002
        /*0764*/ 	.word	0x00000078
        /*0768*/ 	.short	0x010a
        /*076a*/ 	.byte	0xff
	.zero		1


	//   ....[99]....
        /*076c*/ 	.word	0x00005cd0
        /*0770*/ 	.word	0x00000003
        /*0774*/ 	.word	0x00000090
        /*0778*/ 	.short	0x010a
        /*077a*/ 	.byte	0xff
	.zero		1


	//   ....[100]....
        /*077c*/ 	.word	0x00005e50
        /*0780*/ 	.word	0x00000000
        /*0784*/ 	.word	0x00000000
        /*0788*/ 	.short	0x0101
        /*078a*/ 	.byte	0xff
	.zero		1


	//   ....[101]....
        /*078c*/ 	.word	0x000069d0
        /*0790*/ 	.word	0x000000ff
        /*0794*/ 	.word	0x00000040
        /*0798*/ 	.short	0x010a
        /*079a*/ 	.byte	0x2b
	.zero		1


	//   ....[102]....
        /*079c*/ 	.word	0x00006a10
        /*07a0*/ 	.word	0x00000053
        /*07a4*/ 	.word	0x000000b0
        /*07a8*/ 	.short	0x010a
        /*07aa*/ 	.byte	0xff
	.zero		1


	//   ....[103]....
        /*07ac*/ 	.word	0x00006b30
        /*07b0*/ 	.word	0x000000ff
        /*07b4*/ 	.word	0x00000040
        /*07b8*/ 	.short	0x010a
        /*07ba*/ 	.byte	0x2b
	.zero		1


	//   ....[104]....
        /*07bc*/ 	.word	0x00006c30
        /*07c0*/ 	.word	0x00000053
        /*07c4*/ 	.word	0x000000b0
        /*07c8*/ 	.short	0x010a
        /*07ca*/ 	.byte	0xff
	.zero		1


	//   ....[105]....
        /*07cc*/ 	.word	0x00007430
        /*07d0*/ 	.word	0x00000000
        /*07d4*/ 	.word	0x00000000
        /*07d8*/ 	.short	0x0101
        /*07da*/ 	.byte	0xff
	.zero		1


	//   ....[106]....
        /*07dc*/ 	.word	0x00007440
        /*07e0*/ 	.word	0x00000003
        /*07e4*/ 	.word	0x00000040
        /*07e8*/ 	.short	0x010a
        /*07ea*/ 	.byte	0xff
	.zero		1


	//   ....[107]....
        /*07ec*/ 	.word	0x00007510
        /*07f0*/ 	.word	0x00000003
        /*07f4*/ 	.word	0x00000040
        /*07f8*/ 	.short	0x010a
        /*07fa*/ 	.byte	0xff
	.zero		1


	//   ....[108]....
        /*07fc*/ 	.word	0x00007d90
        /*0800*/ 	.word	0x0000005d
        /*0804*/ 	.word	0x00000000
        /*0808*/ 	.short	0x0101
        /*080a*/ 	.byte	0xff
	.zero		1


	//   ....[109]....
        /*080c*/ 	.word	0x00007db0
        /*0810*/ 	.word	0x00000028
        /*0814*/ 	.word	0x00000040
        /*0818*/ 	.short	0x010a
        /*081a*/ 	.byte	0xff
	.zero		1


	//   ....[110]....
        /*081c*/ 	.word	0x00007e70
        /*0820*/ 	.word	0x00000028
        /*0824*/ 	.word	0x00000040
        /*0828*/ 	.short	0x010a
        /*082a*/ 	.byte	0xff
	.zero		1


	//   ....[111]....
        /*082c*/ 	.word	0x000086f0
        /*0830*/ 	.word	0x0000005d
        /*0834*/ 	.word	0x00000000
        /*0838*/ 	.short	0x0101
        /*083a*/ 	.byte	0xff
	.zero		1


	//   ....[112]....
        /*083c*/ 	.word	0x00008710
        /*0840*/ 	.word	0x00000003
        /*0844*/ 	.word	0x00000040
        /*0848*/ 	.short	0x010a
        /*084a*/ 	.byte	0xff
	.zero		1


	//   ....[113]....
        /*084c*/ 	.word	0x000087d0
        /*0850*/ 	.word	0x00000003
        /*0854*/ 	.word	0x00000040
        /*0858*/ 	.short	0x010a
        /*085a*/ 	.byte	0xff
	.zero		1


	//   ....[114]....
        /*085c*/ 	.word	0x00009080
        /*0860*/ 	.word	0x0000005d
        /*0864*/ 	.word	0x00000000
        /*0868*/ 	.short	0x0101
        /*086a*/ 	.byte	0xff
	.zero		1


	//   ....[115]....
        /*086c*/ 	.word	0x000090a0
        /*0870*/ 	.word	0x00000003
        /*0874*/ 	.word	0x00000040
        /*0878*/ 	.short	0x010a
        /*087a*/ 	.byte	0xff
	.zero		1


	//   ....[116]....
        /*087c*/ 	.word	0x00009160
        /*0880*/ 	.word	0x00000003
        /*0884*/ 	.word	0x00000040
        /*0888*/ 	.short	0x010a
        /*088a*/ 	.byte	0xff
	.zero		1


	//   ....[117]....
        /*088c*/ 	.word	0x00009a50
        /*0890*/ 	.word	0x0000005d
        /*0894*/ 	.word	0x00000000
        /*0898*/ 	.short	0x0101
        /*089a*/ 	.byte	0xff
	.zero		1


	//   ....[118]....
        /*089c*/ 	.word	0x00009a70
        /*08a0*/ 	.word	0x00000003
        /*08a4*/ 	.word	0x00000040
        /*08a8*/ 	.short	0x010a
        /*08aa*/ 	.byte	0xff
	.zero		1


	//   ....[119]....
        /*08ac*/ 	.word	0x00009b30
        /*08b0*/ 	.word	0x00000003
        /*08b4*/ 	.word	0x00000040
        /*08b8*/ 	.short	0x010a
        /*08ba*/ 	.byte	0xff
	.zero		1


	//   ....[120]....
        /*08bc*/ 	.word	0x0000a3f0
        /*08c0*/ 	.word	0x0000005d
        /*08c4*/ 	.word	0x00000000
        /*08c8*/ 	.short	0x0101
        /*08ca*/ 	.byte	0xff
	.zero		1


	//   ....[121]....
        /*08cc*/ 	.word	0x0000a410
        /*08d0*/ 	.word	0x00000003
        /*08d4*/ 	.word	0x00000040
        /*08d8*/ 	.short	0x010a
        /*08da*/ 	.byte	0xff
	.zero		1


	//   ....[122]....
        /*08dc*/ 	.word	0x0000a4d0
        /*08e0*/ 	.word	0x00000003
        /*08e4*/ 	.word	0x00000040
        /*08e8*/ 	.short	0x010a
        /*08ea*/ 	.byte	0xff
	.zero		1


	//   ....[123]....
        /*08ec*/ 	.word	0x0000ad90
        /*08f0*/ 	.word	0x0000005d
        /*08f4*/ 	.word	0x00000000
        /*08f8*/ 	.short	0x0101
        /*08fa*/ 	.byte	0xff
	.zero		1


	//   ....[124]....
        /*08fc*/ 	.word	0x0000adb0
        /*0900*/ 	.word	0x00000003
        /*0904*/ 	.word	0x00000040
        /*0908*/ 	.short	0x010a
        /*090a*/ 	.byte	0xff
	.zero		1


	//   ....[125]....
        /*090c*/ 	.word	0x0000ae70
        /*0910*/ 	.word	0x00000003
        /*0914*/ 	.word	0x00000040
        /*0918*/ 	.short	0x010a
        /*091a*/ 	.byte	0xff
	.zero		1


	//   ....[126]....
        /*091c*/ 	.word	0x0000b450
        /*0920*/ 	.word	0x000000ff
        /*0924*/ 	.word	0x00000000
        /*0928*/ 	.short	0x0101
        /*092a*/ 	.byte	0x04
	.zero		1


	//   ....[127]....
        /*092c*/ 	.word	0x0000b750
        /*0930*/ 	.word	0x00000003
        /*0934*/ 	.word	0x00000000
        /*0938*/ 	.short	0x0101
        /*093a*/ 	.byte	0xff
	.zero		1


	//   ....[128]....
        /*093c*/ 	.word	0x0000ba20
        /*0940*/ 	.word	0x000000ff
        /*0944*/ 	.word	0x00000000
        /*0948*/ 	.short	0x0101
        /*094a*/ 	.byte	0x06
	.zero		1


	//   ....[129]....
        /*094c*/ 	.word	0x0000ba40
        /*0950*/ 	.word	0x00000000
        /*0954*/ 	.word	0x00000100
        /*0958*/ 	.short	0x010a
        /*095a*/ 	.byte	0xff
	.zero		1


	//   ....[130]....
        /*095c*/ 	.word	0x0000baa0
        /*0960*/ 	.word	0x00000000
        /*0964*/ 	.word	0x00000020
        /*0968*/ 	.short	0x010a
        /*096a*/ 	.byte	0xff
	.zero		1


	//   ....[131]....
        /*096c*/ 	.word	0x0000bb00
        /*0970*/ 	.word	0x00000000
        /*0974*/ 	.word	0x00000020
        /*0978*/ 	.short	0x010a
        /*097a*/ 	.byte	0xff
	.zero		1


	//   ....[132]....
        /*097c*/ 	.word	0x0000bb50
        /*0980*/ 	.word	0x00000003
        /*0984*/ 	.word	0x00000090
        /*0988*/ 	.short	0x010a
        /*098a*/ 	.byte	0xff
	.zero		1


	//   ....[133]....
        /*098c*/ 	.word	0x0000bbb0
        /*0990*/ 	.word	0x00000000
        /*0994*/ 	.word	0x00000000
        /*0998*/ 	.short	0x010a
        /*099a*/ 	.byte	0xff
	.zero		1


	//   ....[134]....
        /*099c*/ 	.word	0x0000bc10
        /*09a0*/ 	.word	0x00000000
        /*09a4*/ 	.word	0x00000000
        /*09a8*/ 	.short	0x010a
        /*09aa*/ 	.byte	0xff
	.zero		1


	//   ....[135]....
        /*09ac*/ 	.word	0x0000bc70
        /*09b0*/ 	.word	0x00000000
        /*09b4*/ 	.word	0x00000000
        /*09b8*/ 	.short	0x010a
        /*09ba*/ 	.byte	0xff
	.zero		1


	//   ....[136]....
        /*09bc*/ 	.word	0x0000bcc0
        /*09c0*/ 	.word	0x00000002
        /*09c4*/ 	.word	0x000000f0
        /*09c8*/ 	.short	0x010a
        /*09ca*/ 	.byte	0xff
	.zero		1


	//   ....[137]....
        /*09cc*/ 	.word	0x0000bd20
        /*09d0*/ 	.word	0x00000002
        /*09d4*/ 	.word	0x000000a0
        /*09d8*/ 	.short	0x010a
        /*09da*/ 	.byte	0xff
	.zero		1


	//   ....[138]....
        /*09dc*/ 	.word	0x0000bd70
        /*09e0*/ 	.word	0x00000002
        /*09e4*/ 	.word	0x00000090
        /*09e8*/ 	.short	0x010a
        /*09ea*/ 	.byte	0xff
	.zero		1


	//   ....[139]....
        /*09ec*/ 	.word	0x0000bdd0
        /*09f0*/ 	.word	0x00000000
        /*09f4*/ 	.word	0x000000a0
        /*09f8*/ 	.short	0x010a
        /*09fa*/ 	.byte	0xff
	.zero		1


	//   ....[140]....
        /*09fc*/ 	.word	0x0000be20
        /*0a00*/ 	.word	0x00000000
        /*0a04*/ 	.word	0x00000090
        /*0a08*/ 	.short	0x010a
        /*0a0a*/ 	.byte	0xff
	.zero		1


	//   ....[141]....
        /*0a0c*/ 	.word	0x0000be80
        /*0a10*/ 	.word	0x00000003
        /*0a14*/ 	.word	0x000000d0
        /*0a18*/ 	.short	0x010a
        /*0a1a*/ 	.byte	0xff
	.zero		1


	//   ....[142]....
        /*0a1c*/ 	.word	0x0000bee0
        /*0a20*/ 	.word	0x00000000
        /*0a24*/ 	.word	0x00000000
        /*0a28*/ 	.short	0x010a
        /*0a2a*/ 	.byte	0xff
	.zero		1


	//   ....[143]....
        /*0a2c*/ 	.word	0x0000bf40
        /*0a30*/ 	.word	0x00000000
        /*0a34*/ 	.word	0x00000000
        /*0a38*/ 	.short	0x010a
        /*0a3a*/ 	.byte	0xff
	.zero		1


	//   ....[144]....
        /*0a3c*/ 	.word	0x0000bfa0
        /*0a40*/ 	.word	0x00000000
        /*0a44*/ 	.word	0x00000000
        /*0a48*/ 	.short	0x010a
        /*0a4a*/ 	.byte	0xff
	.zero		1


	//   ....[145]....
        /*0a4c*/ 	.word	0x0000c000
        /*0a50*/ 	.word	0x00000000
        /*0a54*/ 	.word	0x00000000
        /*0a58*/ 	.short	0x010a
        /*0a5a*/ 	.byte	0xff
	.zero		1


	//   ....[146]....
        /*0a5c*/ 	.word	0x0000c060
        /*0a60*/ 	.word	0x00000000
        /*0a64*/ 	.word	0x00000000
        /*0a68*/ 	.short	0x010a
        /*0a6a*/ 	.byte	0xff
	.zero		1


	//   ....[147]....
        /*0a6c*/ 	.word	0x0000c0b0
        /*0a70*/ 	.word	0x0000000c
        /*0a74*/ 	.word	0x00000090
        /*0a78*/ 	.short	0x010a
        /*0a7a*/ 	.byte	0xff
	.zero		1


	//   ....[148]....
        /*0a7c*/ 	.word	0x0000c110
        /*0a80*/ 	.word	0x00000000
        /*0a84*/ 	.word	0x00000088
        /*0a88*/ 	.short	0x010a
        /*0a8a*/ 	.byte	0xff
	.zero		1


	//   ....[149]....
        /*0a8c*/ 	.word	0x0000c170
        /*0a90*/ 	.word	0x00000009
        /*0a94*/ 	.word	0x00000060
        /*0a98*/ 	.short	0x010a
        /*0a9a*/ 	.byte	0xff
	.zero		1


	//   ....[150]....
        /*0a9c*/ 	.word	0x0000c1d0
        /*0aa0*/ 	.word	0x00000009
        /*0aa4*/ 	.word	0x00000068
        /*0aa8*/ 	.short	0x010a
        /*0aaa*/ 	.byte	0xff
	.zero		1


	//   ....[151]....
        /*0aac*/ 	.word	0x0000c230
        /*0ab0*/ 	.word	0x00000009
        /*0ab4*/ 	.word	0x00000070
        /*0ab8*/ 	.short	0x010a
        /*0aba*/ 	.byte	0xff
	.zero		1


	//   ....[152]....
        /*0abc*/ 	.word	0x0000c290
        /*0ac0*/ 	.word	0x00000009
        /*0ac4*/ 	.word	0x00000078
        /*0ac8*/ 	.short	0x010a
        /*0aca*/ 	.byte	0xff
	.zero		1


	//   ....[153]....
        /*0acc*/ 	.word	0x0000c2f0
        /*0ad0*/ 	.word	0x00000000
        /*0ad4*/ 	.word	0x00000060
        /*0ad8*/ 	.short	0x010a
        /*0ada*/ 	.byte	0xff
	.zero		1


	//   ....[154]....
        /*0adc*/ 	.word	0x0000c350
        /*0ae0*/ 	.word	0x00000000
        /*0ae4*/ 	.word	0x00000068
        /*0ae8*/ 	.short	0x010a
        /*0aea*/ 	.byte	0xff
	.zero		1


	//   ....[155]....
        /*0aec*/ 	.word	0x0000c3b0
        /*0af0*/ 	.word	0x00000000
        /*0af4*/ 	.word	0x00000070
        /*0af8*/ 	.short	0x010a
        /*0afa*/ 	.byte	0xff
	.zero		1


	//   ....[156]....
        /*0afc*/ 	.word	0x0000c410
        /*0b00*/ 	.word	0x00000000
        /*0b04*/ 	.word	0x00000078
        /*0b08*/ 	.short	0x010a
        /*0b0a*/ 	.byte	0xff
	.zero		1


	//   ....[157]....
        /*0b0c*/ 	.word	0x0000c470
        /*0b10*/ 	.word	0x00000003
        /*0b14*/ 	.word	0x00000060
        /*0b18*/ 	.short	0x010a
        /*0b1a*/ 	.byte	0xff
	.zero		1


	//   ....[158]....
        /*0b1c*/ 	.word	0x0000c4d0
        /*0b20*/ 	.word	0x00000003
        /*0b24*/ 	.word	0x00000068
        /*0b28*/ 	.short	0x010a
        /*0b2a*/ 	.byte	0xff
	.zero		1


	//   ....[159]....
        /*0b2c*/ 	.word	0x0000c530
        /*0b30*/ 	.word	0x00000003
        /*0b34*/ 	.word	0x00000070
        /*0b38*/ 	.short	0x010a
        /*0b3a*/ 	.byte	0xff
	.zero		1


	//   ....[160]....
        /*0b3c*/ 	.word	0x0000c580
        /*0b40*/ 	.word	0x00000003
        /*0b44*/ 	.word	0x00000090
        /*0b48*/ 	.short	0x010a
        /*0b4a*/ 	.byte	0xff
	.zero		1


	//   ....[161]....
        /*0b4c*/ 	.word	0x0000c5e0
        /*0b50*/ 	.word	0x00000000
        /*0b54*/ 	.word	0x00000040
        /*0b58*/ 	.short	0x010a
        /*0b5a*/ 	.byte	0xff
	.zero		1


	//   ....[162]....
        /*0b5c*/ 	.word	0x0000c630
        /*0b60*/ 	.word	0x00000053
        /*0b64*/ 	.word	0x000000b0
        /*0b68*/ 	.short	0x010a
        /*0b6a*/ 	.byte	0xff
	.zero		1


	//   ....[163]....
        /*0b6c*/ 	.word	0x0000c680
        /*0b70*/ 	.word	0x00000003
        /*0b74*/ 	.word	0x00000040
        /*0b78*/ 	.short	0x010a
        /*0b7a*/ 	.byte	0xff
	.zero		1


	//   ....[164]....
        /*0b7c*/ 	.word	0x0000c6d0
        /*0b80*/ 	.word	0x00000028
        /*0b84*/ 	.word	0x00000040
        /*0b88*/ 	.short	0x010a
        /*0b8a*/ 	.byte	0xff
	.zero		1


	//   ....[165]....
        /*0b8c*/ 	.word	0x0000c720
        /*0b90*/ 	.word	0x00000003
        /*0b94*/ 	.word	0x00000040
        /*0b98*/ 	.short	0x010a
        /*0b9a*/ 	.byte	0xff
	.zero		1


	//   ....[166]....
        /*0b9c*/ 	.word	0x0000c770
        /*0ba0*/ 	.word	0x00000003
        /*0ba4*/ 	.word	0x00000040
        /*0ba8*/ 	.short	0x010a
        /*0baa*/ 	.byte	0xff
	.zero		1


	//   ....[167]....
        /*0bac*/ 	.word	0x0000c7c0
        /*0bb0*/ 	.word	0x00000003
        /*0bb4*/ 	.word	0x00000040
        /*0bb8*/ 	.short	0x010a
        /*0bba*/ 	.byte	0xff
	.zero		1


	//   ....[168]....
        /*0bbc*/ 	.word	0x0000c810
        /*0bc0*/ 	.word	0x00000003
        /*0bc4*/ 	.word	0x00000040
        /*0bc8*/ 	.short	0x010a
        /*0bca*/ 	.byte	0xff
	.zero		1


	//   ....[169]....
        /*0bcc*/ 	.word	0x0000c860
        /*0bd0*/ 	.word	0x00000003
        /*0bd4*/ 	.word	0x00000040
        /*0bd8*/ 	.short	0x010a
        /*0bda*/ 	.byte	0xff
	.zero		1


	//----- nvinfo : EIATTR_NUM_MBARRIERS
	.align		4
.L_47:
        /*0bdc*/ 	.byte	0x03, 0x38
        /*0bde*/ 	.short	0x0022


	//----- nvinfo : EIATTR_EXIT_INSTR_OFFSETS
	.align		4
        /*0be0*/ 	.byte	0x04, 0x1c
        /*0be2*/ 	.short	(.L_49 - .L_48)


	//   ....[0]....
.L_48:
        /*0be4*/ 	.word	0x00002d40


	//   ....[1]....
        /*0be8*/ 	.word	0x00003250


	//   ....[2]....
        /*0bec*/ 	.word	0x000032b0


	//   ....[3]....
        /*0bf0*/ 	.word	0x00004230


	//   ....[4]....
        /*0bf4*/ 	.word	0x000059a0


	//   ....[5]....
        /*0bf8*/ 	.word	0x000059e0


	//   ....[6]....
        /*0bfc*/ 	.word	0x0000b910


	//   ....[7]....
        /*0c00*/ 	.word	0x0000b980


	//   ....[8]....
        /*0c04*/ 	.word	0x0000b9b0


	//   ....[9]....
        /*0c08*/ 	.word	0x0000ba30


	//----- nvinfo : EIATTR_MAX_THREADS
	.align		4
.L_49:
        /*0c0c*/ 	.byte	0x04, 0x05
        /*0c0e*/ 	.short	(.L_51 - .L_50)
.L_50:
        /*0c10*/ 	.word	0x00000100
        /*0c14*/ 	.word	0x00000001
        /*0c18*/ 	.word	0x00000001


	//----- nvinfo : EIATTR_CRS_STACK_SIZE
	.align		4
.L_51:
        /*0c1c*/ 	.byte	0x04, 0x1e
        /*0c1e*/ 	.short	(.L_53 - .L_52)
.L_52:
        /*0c20*/ 	.word	0x00000000


	//----- nvinfo : EIATTR_CBANK_PARAM_SIZE
	.align		4
.L_53:
        /*0c24*/ 	.byte	0x03, 0x19
        /*0c26*/ 	.short	0x0800


	//----- nvinfo : EIATTR_PARAM_CBANK
	.align		4
        /*0c28*/ 	.byte	0x04, 0x0a
        /*0c2a*/ 	.short	(.L_55 - .L_54)
	.align		4
.L_54:
        /*0c2c*/ 	.word	index@(.nv.constant0._ZN7cutlass13device_kernelINS_4gemm6kernel13GemmUniversalIN4cute5tupleIJiiiiEEENS1_10collective13CollectiveMmaINS1_35MainloopSm100TmaUmmaWarpSpecializedILi4ELi2ELi4ENS5_IJNS4_1CILi4EEESB_NSA_ILi1EEEEEEEENS5_IJNSA_ILi64EEENSA_ILi256EEENSA_ILi32EEEEEENS_10tfloat32_tENS5_IJlSC_lEEESJ_SK_NS4_8TiledMMAINS4_8MMA_AtomIJNS4_17SM100_MMA_TF32_SSISJ_SJ_fLi64ELi256ELNS4_4UMMA5MajorE0ELSP_0ELNSO_7ScaleInE0ELSQ_0EEEEEENS4_6LayoutINS5_IJSC_SC_SC_EEENS5_IJNSA_ILi0EEESV_SV_EEEEENS5_IJNS4_10UnderscoreESY_SY_EEEEENS4_23SM90_TMA_LOAD_MULTICASTENS4_14ComposedLayoutINS4_7SwizzleILi3ELi4ELi3EEENS4_18smem_ptr_flag_bitsILi32EEENST_INS5_IJNSA_ILi8EEESH_EEENS5_IJSH_SC_EEEEEEEvNS4_8identityES11_S1B_vS1C_EENS_8epilogue10collective18CollectiveEpilogueINS1E_23Sm100TmaWarpSpecializedILi4ELi2ELi16ELb1ELb0EEEJSI_NS5_IJNST_ISF_SC_EENST_ISH_SC_EEEEESJ_SK_SJ_SK_NS1E_6fusion15FusionCallbacksIS1I_NS1M_17LinearCombinationISJ_fSJ_fLNS_15FloatRoundStyleE2EEESI_S1L_JEEENS4_5SM1004TMEM4LOAD26SM100_TMEM_LOAD_16dp128b8xENS4_13SM90_TMA_LOADES1B_NS4_17SM75_U32x4_LDSM_NENS4_14SM90_TMA_STOREES1B_NS4_17SM90_U32x4_STSM_NENS4_39AutoVectorizingCopyWithAssumedAlignmentILi128EEEEEEvvEEEEvNT_6ParamsE)
        /*0c30*/ 	.short	0x0380
        /*0c32*/ 	.short	0x0800


	//----- nvinfo : EIATTR_SW_WAR
	.align		4
.L_55:
        /*0c34*/ 	.byte	0x04, 0x36
        /*0c36*/ 	.short	(.L_57 - .L_56)
.L_56:
        /*0c38*/ 	.word	0x00000008
.L_57:


//--------------------- .nv.callgraph             --------------------------
	.section	.nv.callgraph,"",@"SHT_CUDA_CALLGRAPH"
	.align	4
	.sectionentsize	8
	.align		4
        /*0000*/ 	.word	0x00000000
	.align		4
        /*0004*/ 	.word	0xffffffff
	.align		4
        /*0008*/ 	.word	index@(_ZN7cutlass13device_kernelINS_4gemm6kernel13GemmUniversalIN4cute5tupleIJiiiiEEENS1_10collective13CollectiveMmaINS1_35MainloopSm100TmaUmmaWarpSpecializedILi4ELi2ELi4ENS5_IJNS4_1CILi4EEESB_NSA_ILi1EEEEEEEENS5_IJNSA_ILi64EEENSA_ILi256EEENSA_ILi32EEEEEENS_10tfloat32_tENS5_IJlSC_lEEESJ_SK_NS4_8TiledMMAINS4_8MMA_AtomIJNS4_17SM100_MMA_TF32_SSISJ_SJ_fLi64ELi256ELNS4_4UMMA5MajorE0ELSP_0ELNSO_7ScaleInE0ELSQ_0EEEEEENS4_6LayoutINS5_IJSC_SC_SC_EEENS5_IJNSA_ILi0EEESV_SV_EEEEENS5_IJNS4_10UnderscoreESY_SY_EEEEENS4_23SM90_TMA_LOAD_MULTICASTENS4_14ComposedLayoutINS4_7SwizzleILi3ELi4ELi3EEENS4_18smem_ptr_flag_bitsILi32EEENST_INS5_IJNSA_ILi8EEESH_EEENS5_IJSH_SC_EEEEEEEvNS4_8identityES11_S1B_vS1C_EENS_8epilogue10collective18CollectiveEpilogueINS1E_23Sm100TmaWarpSpecializedILi4ELi2ELi16ELb1ELb0EEEJSI_NS5_IJNST_ISF_SC_EENST_ISH_SC_EEEEESJ_SK_SJ_SK_NS1E_6fusion15FusionCallbacksIS1I_NS1M_17LinearCombinationISJ_fSJ_fLNS_15FloatRoundStyleE2EEESI_S1L_JEEENS4_5SM1004TMEM4LOAD26SM100_TMEM_LOAD_16dp128b8xENS4_13SM90_TMA_LOADES1B_NS4_17SM75_U32x4_LDSM_NENS4_14SM90_TMA_STOREES1B_NS4_17SM90_U32x4_STSM_NENS4_39AutoVectorizingCopyWithAssumedAlignmentILi128EEEEEEvvEEEEvNT_6ParamsE)
	.align		4
        /*000c*/ 	.word	index@(__assertfail)
	.align		4
        /*0010*/ 	.word	0x00000000
	.align		4
        /*0014*/ 	.word	0xfffffffe
	.align		4
        /*0018*/ 	.word	0x00000000
	.align		4
        /*001c*/ 	.word	0xfffffffd
	.align		4
        /*0020*/ 	.word	0x00000000
	.align		4
        /*0024*/ 	.word	0xfffffffc


//--------------------- .nv.constant4             --------------------------
	.section	.nv.constant4,"a",@progbits
	.align	8
	.align		8
.nv.constant4:
        /*0000*/ 	.dword	__assertfail
	.align		8
        /*0008*/ 	.dword	__unnamed_1
	.align		8
        /*0010*/ 	.dword	__unnamed_2
	.align		8
        /*0018*/ 	.dword	_ZN40_INTERNAL_1f264129_4_k_cu_d3f79e30_321934cuda3std3__45__cpo5beginE
	.align		8
        /*0020*/ 	.dword	_ZN40_INTERNAL_1f264129_4_k_cu_d3f79e30_321934cuda3std3__45__cpo3endE
	.align		8
        /*0028*/ 	.dword	_ZN40_INTERNAL_1f264129_4_k_cu_d3f79e30_321934cuda3std3__45__cpo6cbeginE
	.align		8
        /*0030*/ 	.dword	_ZN40_INTERNAL_1f264129_4_k_cu_d3f79e30_321934cuda3std3__45__cpo4cendE
	.align		8
        /*0038*/ 	.dword	_ZN40_INTERNAL_1f264129_4_k_cu_d3f79e30_321934cuda3std3__442_GLOBAL__N__1f264129_4_k_cu_d3f79e30_321936ignoreE
	.align		8
        /*0040*/ 	.dword	_ZN40_INTERNAL_1f264129_4_k_cu_d3f79e30_321934cuda3std3__419piecewise_constructE
	.align		8
        /*0048*/ 	.dword	_ZN40_INTERNAL_1f264129_4_k_cu_d3f79e30_321934cuda3std3__48in_placeE
	.align		8
        /*0050*/ 	.dword	_ZN40_INTERNAL_1f264129_4_k_cu_d3f79e30_321934cuda3std6ranges3__45__cpo4swapE
	.align		8
        /*0058*/ 	.dword	_ZN40_INTERNAL_1f264129_4_k_cu_d3f79e30_321934cuda3std6ranges3__45__cpo9iter_moveE
	.align		8
        /*0060*/ 	.dword	_ZN40_INTERNAL_1f264129_4_k_cu_d3f79e30_321934cute7productE
	.align		8
        /*0068*/ 	.dword	_ZN40_INTERNAL_1f264129_4_k_cu_d3f79e30_321934cute1_E
	.align		8
        /*0070*/ 	.dword	$str$25
	.align		8
        /*0078*/ 	.dword	$str$26
	.align		8
        /*0080*/ 	.dword	$str$27
	.align		8
        /*0088*/ 	.dword	$str$28


//--------------------- .text._ZN7cutlass13device_kernelINS_4gemm6kernel13GemmUniversalIN4cute5tupleIJiiiiEEENS1_10collective13CollectiveMmaINS1_35MainloopSm100TmaUmmaWarpSpecializedILi4ELi2ELi4ENS5_IJNS4_1CILi4EEESB_NSA_ILi1EEEEEEEENS5_IJNSA_ILi64EEENSA_ILi256EEENSA_ILi32EEEEEENS_10tfloat32_tENS5_IJlSC_lEEESJ_SK_NS4_8TiledMMAINS4_8MMA_AtomIJNS4_17SM100_MMA_TF32_SSISJ_SJ_fLi64ELi256ELNS4_4UMMA5MajorE0ELSP_0ELNSO_7ScaleInE0ELSQ_0EEEEEENS4_6LayoutINS5_IJSC_SC_SC_EEENS5_IJNSA_ILi0EEESV_SV_EEEEENS5_IJNS4_10UnderscoreESY_SY_EEEEENS4_23SM90_TMA_LOAD_MULTICASTENS4_14ComposedLayoutINS4_7SwizzleILi3ELi4ELi3EEENS4_18smem_ptr_flag_bitsILi32EEENST_INS5_IJNSA_ILi8EEESH_EEENS5_IJSH_SC_EEEEEEEvNS4_8identityES11_S1B_vS1C_EENS_8epilogue10collective18CollectiveEpilogueINS1E_23Sm100TmaWarpSpecializedILi4ELi2ELi16ELb1ELb0EEEJSI_NS5_IJNST_ISF_SC_EENST_ISH_SC_EEEEESJ_SK_SJ_SK_NS1E_6fusion15FusionCallbacksIS1I_NS1M_17LinearCombinationISJ_fSJ_fLNS_15FloatRoundStyleE2EEESI_S1L_JEEENS4_5SM1004TMEM4LOAD26SM100_TMEM_LOAD_16dp128b8xENS4_13SM90_TMA_LOADES1B_NS4_17SM75_U32x4_LDSM_NENS4_14SM90_TMA_STOREES1B_NS4_17SM90_U32x4_STSM_NENS4_39AutoVectorizingCopyWithAssumedAlignmentILi128EEEEEEvvEEEEvNT_6ParamsE --------------------------
	.section	.text._ZN7cutlass13device_kernelINS_4gemm6kernel13GemmUniversalIN4cute5tupleIJiiiiEEENS1_10collective13CollectiveMmaINS1_35MainloopSm100TmaUmmaWarpSpecializedILi4ELi2ELi4ENS5_IJNS4_1CILi4EEESB_NSA_ILi1EEEEEEEENS5_IJNSA_ILi64EEENSA_ILi256EEENSA_ILi32EEEEEENS_10tfloat32_tENS5_IJlSC_lEEESJ_SK_NS4_8TiledMMAINS4_8MMA_AtomIJNS4_17SM100_MMA_TF32_SSISJ_SJ_fLi64ELi256ELNS4_4UMMA5MajorE0ELSP_0ELNSO_7ScaleInE0ELSQ_0EEEEEENS4_6LayoutINS5_IJSC_SC_SC_EEENS5_IJNSA_ILi0EEESV_SV_EEEEENS5_IJNS4_10UnderscoreESY_SY_EEEEENS4_23SM90_TMA_LOAD_MULTICASTENS4_14ComposedLayoutINS4_7SwizzleILi3ELi4ELi3EEENS4_18smem_ptr_flag_bitsILi32EEENST_INS5_IJNSA_ILi8EEESH_EEENS5_IJSH_SC_EEEEEEEvNS4_8identityES11_S1B_vS1C_EENS_8epilogue10collective18CollectiveEpilogueINS1E_23Sm100TmaWarpSpecializedILi4ELi2ELi16ELb1ELb0EEEJSI_NS5_IJNST_ISF_SC_EENST_ISH_SC_EEEEESJ_SK_SJ_SK_NS1E_6fusion15FusionCallbacksIS1I_NS1M_17LinearCombinationISJ_fSJ_fLNS_15FloatRoundStyleE2EEESI_S1L_JEEENS4_5SM1004TMEM4LOAD26SM100_TMEM_LOAD_16dp128b8xENS4_13SM90_TMA_LOADES1B_NS4_17SM75_U32x4_LDSM_NENS4_14SM90_TMA_STOREES1B_NS4_17SM90_U32x4_STSM_NENS4_39AutoVectorizingCopyWithAssumedAlignmentILi128EEEEEEvvEEEEvNT_6ParamsE,"ax",@progbits
	.align	128
.text._ZN7cutlass13device_kernelINS_4gemm6kernel13GemmUniversalIN4cute5tupleIJiiiiEEENS1_10collective13CollectiveMmaINS1_35MainloopSm100TmaUmmaWarpSpecializedILi4ELi2ELi4ENS5_IJNS4_1CILi4EEESB_NSA_ILi1EEEEEEEENS5_IJNSA_ILi64EEENSA_ILi256EEENSA_ILi32EEEEEENS_10tfloat32_tENS5_IJlSC_lEEESJ_SK_NS4_8TiledMMAINS4_8MMA_AtomIJNS4_17SM100_MMA_TF32_SSISJ_SJ_fLi64ELi256ELNS4_4UMMA5MajorE0ELSP_0ELNSO_7ScaleInE0ELSQ_0EEEEEENS4_6LayoutINS5_IJSC_SC_SC_EEENS5_IJNSA_ILi0EEESV_SV_EEEEENS5_IJNS4_10UnderscoreESY_SY_EEEEENS4_23SM90_TMA_LOAD_MULTICASTENS4_14ComposedLayoutINS4_7SwizzleILi3ELi4ELi3EEENS4_18smem_ptr_flag_bitsILi32EEENST_INS5_IJNSA_ILi8EEESH_EEENS5_IJSH_SC_EEEEEEEvNS4_8identityES11_S1B_vS1C_EENS_8epilogue10collective18CollectiveEpilogueINS1E_23Sm100TmaWarpSpecializedILi4ELi2ELi16ELb1ELb0EEEJSI_NS5_IJNST_ISF_SC_EENST_ISH_SC_EEEEESJ_SK_SJ_SK_NS1E_6fusion15FusionCallbacksIS1I_NS1M_17LinearCombinationISJ_fSJ_fLNS_15FloatRoundStyleE2EEESI_S1L_JEEENS4_5SM1004TMEM4LOAD26SM100_TMEM_LOAD_16dp128b8xENS4_13SM90_TMA_LOADES1B_NS4_17SM75_U32x4_LDSM_NENS4_14SM90_TMA_STOREES1B_NS4_17SM90_U32x4_STSM_NENS4_39AutoVectorizingCopyWithAssumedAlignmentILi128EEEEEEvvEEEEvNT_6ParamsE:
        .type           _ZN7cutlass13device_kernelINS_4gemm6kernel13GemmUniversalIN4cute5tupleIJiiiiEEENS1_10collective13CollectiveMmaINS1_35MainloopSm100TmaUmmaWarpSpecializedILi4ELi2ELi4ENS5_IJNS4_1CILi4EEESB_NSA_ILi1EEEEEEEENS5_IJNSA_ILi64EEENSA_ILi256EEENSA_ILi32EEEEEENS_10tfloat32_tENS5_IJlSC_lEEESJ_SK_NS4_8TiledMMAINS4_8MMA_AtomIJNS4_17SM100_MMA_TF32_SSISJ_SJ_fLi64ELi256ELNS4_4UMMA5MajorE0ELSP_0ELNSO_7ScaleInE0ELSQ_0EEEEEENS4_6LayoutINS5_IJSC_SC_SC_EEENS5_IJNSA_ILi0EEESV_SV_EEEEENS5_IJNS4_10UnderscoreESY_SY_EEEEENS4_23SM90_TMA_LOAD_MULTICASTENS4_14ComposedLayoutINS4_7SwizzleILi3ELi4ELi3EEENS4_18smem_ptr_flag_bitsILi32EEENST_INS5_IJNSA_ILi8EEESH_EEENS5_IJSH_SC_EEEEEEEvNS4_8identityES11_S1B_vS1C_EENS_8epilogue10collective18CollectiveEpilogueINS1E_23Sm100TmaWarpSpecializedILi4ELi2ELi16ELb1ELb0EEEJSI_NS5_IJNST_ISF_SC_EENST_ISH_SC_EEEEESJ_SK_SJ_SK_NS1E_6fusion15FusionCallbacksIS1I_NS1M_17LinearCombinationISJ_fSJ_fLNS_15FloatRoundStyleE2EEESI_S1L_JEEENS4_5SM1004TMEM4LOAD26SM100_TMEM_LOAD_16dp128b8xENS4_13SM90_TMA_LOADES1B_NS4_17SM75_U32x4_LDSM_NENS4_14SM90_TMA_STOREES1B_NS4_17SM90_U32x4_STSM_NENS4_39AutoVectorizingCopyWithAssumedAlignmentILi128EEEEEEvvEEEEvNT_6ParamsE,@function
        .size           _ZN7cutlass13device_kernelINS_4gemm6kernel13GemmUniversalIN4cute5tupleIJiiiiEEENS1_10collective13CollectiveMmaINS1_35MainloopSm100TmaUmmaWarpSpecializedILi4ELi2ELi4ENS5_IJNS4_1CILi4EEESB_NSA_ILi1EEEEEEEENS5_IJNSA_ILi64EEENSA_ILi256EEENSA_ILi32EEEEEENS_10tfloat32_tENS5_IJlSC_lEEESJ_SK_NS4_8TiledMMAINS4_8MMA_AtomIJNS4_17SM100_MMA_TF32_SSISJ_SJ_fLi64ELi256ELNS4_4UMMA5MajorE0ELSP_0ELNSO_7ScaleInE0ELSQ_0EEEEEENS4_6LayoutINS5_IJSC_SC_SC_EEENS5_IJNSA_ILi0EEESV_SV_EEEEENS5_IJNS4_10UnderscoreESY_SY_EEEEENS4_23SM90_TMA_LOAD_MULTICASTENS4_14ComposedLayoutINS4_7SwizzleILi3ELi4ELi3EEENS4_18smem_ptr_flag_bitsILi32EEENST_INS5_IJNSA_ILi8EEESH_EEENS5_IJSH_SC_EEEEEEEvNS4_8identityES11_S1B_vS1C_EENS_8epilogue10collective18CollectiveEpilogueINS1E_23Sm100TmaWarpSpecializedILi4ELi2ELi16ELb1ELb0EEEJSI_NS5_IJNST_ISF_SC_EENST_ISH_SC_EEEEESJ_SK_SJ_SK_NS1E_6fusion15FusionCallbacksIS1I_NS1M_17LinearCombinationISJ_fSJ_fLNS_15FloatRoundStyleE2EEESI_S1L_JEEENS4_5SM1004TMEM4LOAD26SM100_TMEM_LOAD_16dp128b8xENS4_13SM90_TMA_LOADES1B_NS4_17SM75_U32x4_LDSM_NENS4_14SM90_TMA_STOREES1B_NS4_17SM90_U32x4_STSM_NENS4_39AutoVectorizingCopyWithAssumedAlignmentILi128EEEEEEvvEEEEvNT_6ParamsE,(.L_x_227 - _ZN7cutlass13device_kernelINS_4gemm6kernel13GemmUniversalIN4cute5tupleIJiiiiEEENS1_10collective13CollectiveMmaINS1_35MainloopSm100TmaUmmaWarpSpecializedILi4ELi2ELi4ENS5_IJNS4_1CILi4EEESB_NSA_ILi1EEEEEEEENS5_IJNSA_ILi64EEENSA_ILi256EEENSA_ILi32EEEEEENS_10tfloat32_tENS5_IJlSC_lEEESJ_SK_NS4_8TiledMMAINS4_8MMA_AtomIJNS4_17SM100_MMA_TF32_SSISJ_SJ_fLi64ELi256ELNS4_4UMMA5MajorE0ELSP_0ELNSO_7ScaleInE0ELSQ_0EEEEEENS4_6LayoutINS5_IJSC_SC_SC_EEENS5_IJNSA_ILi0EEESV_SV_EEEEENS5_IJNS4_10UnderscoreESY_SY_EEEEENS4_23SM90_TMA_LOAD_MULTICASTENS4_14ComposedLayoutINS4_7SwizzleILi3ELi4ELi3EEENS4_18smem_ptr_flag_bitsILi32EEENST_INS5_IJNSA_ILi8EEESH_EEENS5_IJSH_SC_EEEEEEEvNS4_8identityES11_S1B_vS1C_EENS_8epilogue10collective18CollectiveEpilogueINS1E_23Sm100TmaWarpSpecializedILi4ELi2ELi16ELb1ELb0EEEJSI_NS5_IJNST_ISF_SC_EENST_ISH_SC_EEEEESJ_SK_SJ_SK_NS1E_6fusion15FusionCallbacksIS1I_NS1M_17LinearCombinationISJ_fSJ_fLNS_15FloatRoundStyleE2EEESI_S1L_JEEENS4_5SM1004TMEM4LOAD26SM100_TMEM_LOAD_16dp128b8xENS4_13SM90_TMA_LOADES1B_NS4_17SM75_U32x4_LDSM_NENS4_14SM90_TMA_STOREES1B_NS4_17SM90_U32x4_STSM_NENS4_39AutoVectorizingCopyWithAssumedAlignmentILi128EEEEEEvvEEEEvNT_6ParamsE)
        .other          _ZN7cutlass13device_kernelINS_4gemm6kernel13GemmUniversalIN4cute5tupleIJiiiiEEENS1_10collective13CollectiveMmaINS1_35MainloopSm100TmaUmmaWarpSpecializedILi4ELi2ELi4ENS5_IJNS4_1CILi4EEESB_NSA_ILi1EEEEEEEENS5_IJNSA_ILi64EEENSA_ILi256EEENSA_ILi32EEEEEENS_10tfloat32_tENS5_IJlSC_lEEESJ_SK_NS4_8TiledMMAINS4_8MMA_AtomIJNS4_17SM100_MMA_TF32_SSISJ_SJ_fLi64ELi256ELNS4_4UMMA5MajorE0ELSP_0ELNSO_7ScaleInE0ELSQ_0EEEEEENS4_6LayoutINS5_IJSC_SC_SC_EEENS5_IJNSA_ILi0EEESV_SV_EEEEENS5_IJNS4_10UnderscoreESY_SY_EEEEENS4_23SM90_TMA_LOAD_MULTICASTENS4_14ComposedLayoutINS4_7SwizzleILi3ELi4ELi3EEENS4_18smem_ptr_flag_bitsILi32EEENST_INS5_IJNSA_ILi8EEESH_EEENS5_IJSH_SC_EEEEEEEvNS4_8identityES11_S1B_vS1C_EENS_8epilogue10collective18CollectiveEpilogueINS1E_23Sm100TmaWarpSpecializedILi4ELi2ELi16ELb1ELb0EEEJSI_NS5_IJNST_ISF_SC_EENST_ISH_SC_EEEEESJ_SK_SJ_SK_NS1E_6fusion15FusionCallbacksIS1I_NS1M_17LinearCombinationISJ_fSJ_fLNS_15FloatRoundStyleE2EEESI_S1L_JEEENS4_5SM1004TMEM4LOAD26SM100_TMEM_LOAD_16dp128b8xENS4_13SM90_TMA_LOADES1B_NS4_17SM75_U32x4_LDSM_NENS4_14SM90_TMA_STOREES1B_NS4_17SM90_U32x4_STSM_NENS4_39AutoVectorizingCopyWithAssumedAlignmentILi128EEEEEEvvEEEEvNT_6ParamsE,@"STO_CUDA_ENTRY STV_DEFAULT"
_ZN7cutlass13device_kernelINS_4gemm6kernel13GemmUniversalIN4cute5tupleIJiiiiEEENS1_10collective13CollectiveMmaINS1_35MainloopSm100TmaUmmaWarpSpecializedILi4ELi2ELi4ENS5_IJNS4_1CILi4EEESB_NSA_ILi1EEEEEEEENS5_IJNSA_ILi64EEENSA_ILi256EEENSA_ILi32EEEEEENS_10tfloat32_tENS5_IJlSC_lEEESJ_SK_NS4_8TiledMMAINS4_8MMA_AtomIJNS4_17SM100_MMA_TF32_SSISJ_SJ_fLi64ELi256ELNS4_4UMMA5MajorE0ELSP_0ELNSO_7ScaleInE0ELSQ_0EEEEEENS4_6LayoutINS5_IJSC_SC_SC_EEENS5_IJNSA_ILi0EEESV_SV_EEEEENS5_IJNS4_10UnderscoreESY_SY_EEEEENS4_23SM90_TMA_LOAD_MULTICASTENS4_14ComposedLayoutINS4_7SwizzleILi3ELi4ELi3EEENS4_18smem_ptr_flag_bitsILi32EEENST_INS5_IJNSA_ILi8EEESH_EEENS5_IJSH_SC_EEEEEEEvNS4_8identityES11_S1B_vS1C_EENS_8epilogue10collective18CollectiveEpilogueINS1E_23Sm100TmaWarpSpecializedILi4ELi2ELi16ELb1ELb0EEEJSI_NS5_IJNST_ISF_SC_EENST_ISH_SC_EEEEESJ_SK_SJ_SK_NS1E_6fusion15FusionCallbacksIS1I_NS1M_17LinearCombinationISJ_fSJ_fLNS_15FloatRoundStyleE2EEESI_S1L_JEEENS4_5SM1004TMEM4LOAD26SM100_TMEM_LOAD_16dp128b8xENS4_13SM90_TMA_LOADES1B_NS4_17SM75_U32x4_LDSM_NENS4_14SM90_TMA_STOREES1B_NS4_17SM90_U32x4_STSM_NENS4_39AutoVectorizingCopyWithAssumedAlignmentILi128EEEEEEvvEEEEvNT_6ParamsE:
[----:B------:R-:W1:Y:S01]  /*0000*/  LDC R1, c[0x0][0x37c] ;  /* 0x0000df00ff017b82 */ /* 0x000e620000000800 */
[----:B------:R-:W2:Y:S01]  /*0010*/  S2R R78, SR_TID.X ;  /* 0x00000000004e7919 */ /* 0x000ea20000002100 */
[----:B------:R-:W3:Y:S01]  /*0020*/  LDCU.64 UR8, c[0x0][0x890] ;  /* 0x00011200ff0877ac */ /* 0x000ee20008000a00 */
[----:B------:R-:W-:Y:S02]  /*0030*/  PRMT R67, RZ, 0x7610, R67 ;  /* 0x00007610ff437816 */ /* 0x000fe40000000043 */
[----:B------:R-:W-:Y:S02]  /*0040*/  ELECT P3, URZ, PT ;  /* 0x0000000000ff782f */ /* 0x000fe40003860000 */
[----:B---3--:R-:W-:-:S04]  /*0050*/  ISETP.NE.U32.AND P0, PT, RZ, UR8, PT ;  /* 0x00000008ff007c0c */ /* 0x008fc8000bf05070 */
[----:B------:R-:W-:Y:S02]  /*0060*/  ISETP.NE.AND.EX P1, PT, RZ, UR9, PT, P0 ;  /* 0x00000009ff007c0c */ /* 0x000fe4000bf25300 */
[----:B--2---:R-:W-:-:S05]  /*0070*/  SHF.R.U32.HI R68, RZ, 0x5, R78 ;  /* 0x00000005ff447819 */ /* 0x004fca000001164e */
[----:B------:R-:W2:Y:S02]  /*0080*/  SHFL.IDX PT, R0, R68, RZ, 0x1f ;  /* 0x00001fff44007589 */ /* 0x000ea400000e0000 */
[----:B--2---:R-:W-:-:S04]  /*0090*/  R2UR UR17, R0 ;  /* 0x00000000001172ca */ /* 0x004fc800000e0000 */
[----:B-1----:R-:W-:Y:S05]  /*00a0*/  @P1 BRA `(.L_x_0) ;  /* 0x0000000000301947 */ /* 0x002fea0003800000 */
[----:B------:R-:W1:Y:S02]  /*00b0*/  LDCU.64 UR4, c[0x0][0x888] ;  /* 0x00011100ff0477ac */ /* 0x000e640008000a00 */
[----:B-1----:R-:W-:-:S04]  /*00c0*/  UISETP.NE.U32.AND UP0, UPT, UR4, URZ, UPT ;  /* 0x000000ff0400728c */ /* 0x002fc8000bf05070 */
[----:B------:R-:W-:-:S09]  /*00d0*/  UISETP.NE.AND.EX UP0, UPT, UR5, URZ, UPT, UP0 ;  /* 0x000000ff0500728c */ /* 0x000fd2000bf05300 */
[----:B------:R-:W-:Y:S05]  /*00e0*/  BRA.U !UP0, `(.L_x_1) ;  /* 0x0000000108147547 */ /* 0x000fea000b800000 */
[----:B------:R-:W1:Y:S01]  /*00f0*/  LDC.64 R2, c[0x0][0x888] ;  /* 0x00022200ff027b82 */ /* 0x000e620000000a00 */
[----:B------:R-:W1:Y:S02]  /*0100*/  LDCU.64 UR4, c[0x0][0x358] ;  /* 0x00006b00ff0477ac */ /* 0x000e640008000a00 */
[----:B-1----:R1:W5:Y:S01]  /*0110*/  LDG.E R27, desc[UR4][R2.64] ;  /* 0x00000004021b7981 */ /* 0x002362000c1e1900 */
[----:B------:R-:W-:Y:S01]  /*0120*/  HFMA2 R67, -RZ, RZ, 0, 5.9604644775390625e-08 ;  /* 0x00000001ff437431 */ /* 0x000fe200000001ff */
[----:B------:R-:W-:Y:S05]  /*0130*/  BRA `(.L_x_0) ;  /* 0x00000000000c7947 */ /* 0x000fea0003800000 */
.L_x_1:
[----:B------:R-:W1:Y:S01]  /*0140*/  LDCU UR4, c[0x0][0x880] ;  /* 0x00011000ff0477ac */ /* 0x000e620008000800 */
[----:B------:R-:W-:Y:S01]  /*0150*/  HFMA2 R67, -RZ, RZ, 0, 5.9604644775390625e-08 ;  /* 0x00000001ff437431 */ /* 0x000fe200000001ff */
[----:B-1----:R-:W-:-:S07]  /*0160*/  MOV R27, UR4 ;  /* 0x00000004001b7c02 */ /* 0x002fce0008000f00 */
.L_x_0:
[----:B------:R-:W2:Y:S02]  /*0170*/  LDCU.64 UR4, c[0x0][0x8b0] ;  /* 0x00011600ff0477ac */ /* 0x000ea40008000a00 */
[----:B--2---:R-:W-:-:S04]  /*0180*/  UISETP.NE.U32.AND UP0, UPT, UR4, URZ, UPT ;  /* 0x000000ff0400728c */ /* 0x004fc8000bf05070 */
[----:B------:R-:W-:-:S09]  /*0190*/  UISETP.NE.AND.EX UP0, UPT, UR5, URZ, UPT, UP0 ;  /* 0x000000ff0500728c */ /* 0x000fd2000bf05300 */
[----:B------:R-:W-:Y:S05]  /*01a0*/  BRA.U UP0, `(.L_x_2) ;  /* 0x0000000100287547 */ /* 0x000fea000b800000 */
[----:B------:R-:W2:Y:S02]  /*01b0*/  LDCU.64 UR4, c[0x0][0x8a8] ;  /* 0x00011500ff0477ac */ /* 0x000ea40008000a00 */
[----:B--2---:R-:W-:-:S04]  /*01c0*/  UISETP.NE.U32.AND UP0, UPT, UR4, URZ, UPT ;  /* 0x000000ff0400728c */ /* 0x004fc8000bf05070 */
[----:B------:R-:W-:-:S09]  /*01d0*/  UISETP.NE.AND.EX UP0, UPT, UR5, URZ, UPT, UP0 ;  /* 0x000000ff0500728c */ /* 0x000fd2000bf05300 */
[----:B------:R-:W-:Y:S05]  /*01e0*/  BRA.U !UP0, `(.L_x_3) ;  /* 0x0000000108107547 */ /* 0x000fea000b800000 */
[----:B------:R-:W2:Y:S01]  /*01f0*/  LDC.64 R24, c[0x0][0x8a8] ;  /* 0x00022a00ff187b82 */ /* 0x000ea20000000a00 */
[----:B------:R-:W2:Y:S02]  /*0200*/  LDCU.64 UR4, c[0x0][0x358] ;  /* 0x00006b00ff0477ac */ /* 0x000ea40008000a00 */
[----:B--2---:R2:W5:Y:S01]  /*0210*/  LDG.E R24, desc[UR4][R24.64] ;  /* 0x0000000418187981 */ /* 0x004562000c1e1900 */
[----:B------:R-:W-:Y:S05]  /*0220*/  BRA `(.L_x_2) ;  /* 0x0000000000087947 */ /* 0x000fea0003800000 */
.L_x_3:
[----:B------:R-:W2:Y:S02]  /*0230*/  LDCU UR4, c[0x0][0x8a0] ;  /* 0x00011400ff0477ac */ /* 0x000ea40008000800 */
[----:B--2---:R-:W-:Y:S02]  /*0240*/  MOV R24, UR4 ;  /* 0x0000000400187c02 */ /* 0x004fe40008000f00 */
.L_x_2:
[----:B------:R-:W-:Y:S01]  /*0250*/  IMAD.U32 R0, RZ, RZ, UR17 ;  /* 0x00000011ff007e24 */ /* 0x000fe2000f8e00ff */
[----:B------:R-:W-:Y:S04]  /*0260*/  BSSY.RECONVERGENT B0, `(.L_x_4) ;  /* 0x000000c000007945 */ /* 0x000fe80003800200 */
[C---:B------:R-:W-:Y:S02]  /*0270*/  ISETP.NE.OR P2, PT, R0.reuse, 0x1, !P3 ;  /* 0x000000010000780c */ /* 0x040fe40005f45670 */
[----:B------:R-:W-:-:S11]  /*0280*/  ISETP.NE.OR P1, PT, R0, 0x3, !P3 ;  /* 0x000000030000780c */ /* 0x000fd60005f25670 */
[----:B------:R-:W-:Y:S05]  /*0290*/  @P2 BRA `(.L_x_5) ;  /* 0x0000000000202947 */ /* 0x000fea0003800000 */
[----:B------:R-:W3:Y:S02]  /*02a0*/  LDCU.64 UR4, c[0x0][0x348] ;  /* 0x00006900ff0477ac */ /* 0x000ee40008000a00 */
[----:B---3--:R-:W-:Y:S02]  /*02b0*/  UIADD3 UR6, UP1, UPT, UR4, 0x80, URZ ;  /* 0x0000008004067890 */ /* 0x008fe4000ff3e0ff */
[----:B------:R-:W-:Y:S02]  /*02c0*/  UIADD3 UR4, UP0, UPT, UR4, 0x180, URZ ;  /* 0x0000018004047890 */ /* 0x000fe4000ff1e0ff */
[----:B------:R-:W-:Y:S02]  /*02d0*/  UIADD3.X UR7, UPT, UPT, URZ, UR5, URZ, UP1, !UPT ;  /* 0x00000005ff077290 */ /* 0x000fe40008ffe4ff */
[----:B------:R-:W-:-:S07]  /*02e0*/  UIADD3.X UR5, UPT, UPT, URZ, UR5, URZ, UP0, !UPT ;  /* 0x00000005ff057290 */ /* 0x000fce00087fe4ff */
[----:B------:R3:W-:Y:S02]  /*02f0*/  UTMACCTL.PF [UR6] ;  /* 0x00000000060079b9 */ /* 0x0007e40008040000 */
[----:B------:R3:W-:Y:S02]  /*0300*/  UTMACCTL.PF [UR4] ;  /* 0x00000000040079b9 */ /* 0x0007e40008040000 */
[----:B---3--:R-:W-:Y:S01]  /*0310*/  NOP ;  /* 0x0000000000007918 */ /* 0x008fe20000000000 */
.L_x_5:
[----:B------:R-:W-:Y:S05]  /*0320*/  BSYNC.RECONVERGENT B0 ;  /* 0x0000000000007941 */ /* 0x000fea0003800200 */
.L_x_4:
[----:B------:R-:W-:Y:S04]  /*0330*/  BSSY.RECONVERGENT B0, `(.L_x_6) ;  /* 0x000000a000007945 */ /* 0x000fe80003800200 */
        /* <DEDUP_REMOVED lines=9> */
.L_x_7:
[----:B------:R-:W-:Y:S05]  /*03d0*/  BSYNC.RECONVERGENT B0 ;  /* 0x0000000000007941 */ /* 0x000fea0003800200 */
.L_x_6:
[----:B------:R-:W3:Y:S01]  /*03e0*/  LDCU.64 UR4, c[0x0][0x888] ;  /* 0x00011100ff0477ac */ /* 0x000ee20008000a00 */
[----:B------:R-:W-:Y:S01]  /*03f0*/  ISETP.NE.AND.EX P0, PT, RZ, UR9, PT, P0 ;  /* 0x00000009ff007c0c */ /* 0x000fe2000bf05300 */
[----:B------:R-:W-:Y:S01]  /*0400*/  UPLOP3.LUT UP3, UPT, UPT, UPT, UPT, 0x80, 0x8 ;  /* 0x000000000008789c */ /* 0x000fe20003f6f070 */
[----:B---3--:R-:W-:-:S04]  /*0410*/  ISETP.NE.U32.AND P1, PT, RZ, UR4, PT ;  /* 0x00000004ff007c0c */ /* 0x008fc8000bf25070 */
[----:B------:R-:W-:-:S13]  /*0420*/  ISETP.NE.AND.EX P1, PT, RZ, UR5, PT, P1 ;  /* 0x00000005ff007c0c */ /* 0x000fda000bf25310 */
[----:B------:R-:W-:Y:S05]  /*0430*/  @P1 BRA P0, `(.L_x_8) ;  /* 0x0000000000281947 */ /* 0x000fea0000000000 */
[----:B------:R-:W-:Y:S01]  /*0440*/  UISETP.NE.U32.AND UP0, UPT, UR8, URZ, UPT ;  /* 0x000000ff0800728c */ /* 0x000fe2000bf05070 */
[----:B-----5:R-:W-:Y:S01]  /*0450*/  FSETP.NEU.AND P0, PT, R27, RZ, PT ;  /* 0x000000ff1b00720b */ /* 0x020fe20003f0d000 */
[----:B------:R-:W-:Y:S02]  /*0460*/  UISETP.NE.U32.AND UP2, UPT, UR4, URZ, UPT ;  /* 0x000000ff0400728c */ /* 0x000fe4000bf45070 */
[----:B------:R-:W-:Y:S02]  /*0470*/  UISETP.NE.AND.EX UP1, UPT, UR9, URZ, UPT, UP0 ;  /* 0x000000ff0900728c */ /* 0x000fe4000bf25300 */
[----:B------:R-:W-:-:S04]  /*0480*/  UISETP.NE.AND.EX UP0, UPT, UR5, URZ, UPT, UP2 ;  /* 0x000000ff0500728c */ /* 0x000fc8000bf05320 */
[----:B------:R-:W-:-:S04]  /*0490*/  USEL UR4, URZ, 0xffffffff, UP0 ;  /* 0xffffffffff047887 */ /* 0x000fc80008000000 */
[----:B------:R-:W-:Y:S01]  /*04a0*/  VOTEU.ANY UP0, P0 ;  /* 0x0000000000ff7886 */ /* 0x000fe20000000100 */
[----:B------:R-:W-:-:S04]  /*04b0*/  @!UP1 USEL UR4, URZ, 0xffffffff, UP0 ;  /* 0xffffffffff049887 */ /* 0x000fc80008000000 */
[----:B------:R-:W-:-:S04]  /*04c0*/  ULOP3.LUT UR4, UR4, 0x1, URZ, 0xc0, !UPT ;  /* 0x0000000104047892 */ /* 0x000fc8000f8ec0ff */
[----:B------:R-:W-:-:S11]  /*04d0*/  UISETP.NE.U32.AND UP3, UPT, UR4, 0x1, UPT ;  /* 0x000000010400788c */ /* 0x000fd6000bf65070 */
.L_x_8:
[----:B-1----:R-:W1:Y:S01]  /*04e0*/  SHFL.IDX PT, R2, R68, RZ, 0x1f ;  /* 0x00001fff44027589 */ /* 0x002e6200000e0000 */
[----:B------:R-:W-:-:S04]  /*04f0*/  UISETP.NE.AND UP0, UPT, UR17, 0x2, UPT ;  /* 0x000000021100788c */ /* 0x000fc8000bf05270 */
[----:B------:R-:W-:Y:S01]  /*0500*/  USEL UR53, URZ, 0x1, UP0 ;  /* 0x00000001ff357887 */ /* 0x000fe20008000000 */
[----:B-1----:R-:W-:-:S13]  /*0510*/  ISETP.NE.AND P0, PT, R2, RZ, PT ;  /* 0x000000ff0200720c */ /* 0x002fda0003f05270 */
[----:B------:R-:W-:Y:S05]  /*0520*/  @P0 BRA `(.L_x_9) ;  /* 0x0000000000580947 */ /* 0x000fea0003800000 */
[----:B------:R-:W1:Y:S01]  /*0530*/  S2UR UR4, SR_CgaCtaId ;  /* 0x00000000000479c3 */ /* 0x000e620000008800 */
[----:B------:R-:W-:Y:S01]  /*0540*/  UMOV UR5, 0x400 ;  /* 0x0000040000057882 */ /* 0x000fe20000000000 */
[----:B------:R-:W-:Y:S01]  /*0550*/  UMOV UR8, 0x1 ;  /* 0x0000000100087882 */ /* 0x000fe20000000000 */
[----:B------:R-:W-:Y:S01]  /*0560*/  UMOV UR6, 0x7 ;  /* 0x0000000700067882 */ /* 0x000fe20000000000 */
[----:B------:R-:W-:-:S04]  /*0570*/  UIADD3 UR8, UPT, UPT, -UR8, 0x100000, URZ ;  /* 0x0010000008087890 */ /* 0x000fc8000fffe1ff */
[----:B------:R-:W-:Y:S02]  /*0580*/  USHF.L.U32 UR9, UR8, 0xb, URZ ;  /* 0x0000000b08097899 */ /* 0x000fe400080006ff */
[----:B------:R-:W-:Y:S02]  /*0590*/  USHF.L.U32 UR8, UR8, 0x1, URZ ;  /* 0x0000000108087899 */ /* 0x000fe400080006ff */
[----:B------:R-:W-:-:S04]  /*05a0*/  UIADD3 UR6, UPT, UPT, -UR6, 0x100000, URZ ;  /* 0x0010000006067890 */ /* 0x000fc8000fffe1ff */
[----:B------:R-:W-:Y:S02]  /*05b0*/  USHF.L.U32 UR7, UR6, 0xb, URZ ;  /* 0x0000000b06077899 */ /* 0x000fe400080006ff */
[----:B------:R-:W-:Y:S01]  /*05c0*/  USHF.L.U32 UR6, UR6, 0x1, URZ ;  /* 0x0000000106067899 */ /* 0x000fe200080006ff */
[----:B------:R-:W-:Y:S01]  /*05d0*/  ELECT P0, URZ, PT ;  /* 0x0000000000ff782f */ /* 0x000fe20003800000 */
[----:B-1----:R-:W-:Y:S01]  /*05e0*/  ULEA UR4, UR4, UR5, 0x18 ;  /* 0x0000000504047291 */ /* 0x002fe2000f8ec0ff */
[----:B------:R-:W1:Y:S11]  /*05f0*/  FENCE.VIEW.ASYNC.S ;  /* 0x00000000000073c6 */ /* 0x000e760000000000 */
[----:B-1----:R1:W3:Y:S01]  /*0600*/  SYNCS.EXCH.64 URZ, [UR4], UR8 ;  /* 0x0000000804ff75b2 */ /* 0x0022e20008000100 */
[----:B------:R1:W4:Y:S01]  /*0610*/  SYNCS.EXCH.64 URZ, [UR4+0x20], UR6 ;  /* 0x0000200604ff75b2 */ /* 0x0003220008000100 */
[----:B------:R1:W1:Y:S01]  /*0620*/  SYNCS.EXCH.64 URZ, [UR4+0x8], UR8 ;  /* 0x0000080804ff75b2 */ /* 0x0002620008000100 */
[----:B------:R1:W1:Y:S01]  /*0630*/  SYNCS.EXCH.64 URZ, [UR4+0x28], UR6 ;  /* 0x0000280604ff75b2 */ /* 0x0002620008000100 */
[----:B------:R1:W1:Y:S01]  /*0640*/  SYNCS.EXCH.64 URZ, [UR4+0x10], UR8 ;  /* 0x0000100804ff75b2 */ /* 0x0002620008000100 */
[----:B------:R1:W1:Y:S01]  /*0650*/  SYNCS.EXCH.64 URZ, [UR4+0x30], UR6 ;  /* 0x0000300604ff75b2 */ /* 0x0002620008000100 */
[----:B------:R1:W1:Y:S01]  /*0660*/  SYNCS.EXCH.64 URZ, [UR4+0x18], UR8 ;  /* 0x0000180804ff75b2 */ /* 0x0002620008000100 */
[----:B------:R1:W1:Y:S01]  /*0670*/  SYNCS.EXCH.64 URZ, [UR4+0x38], UR6 ;  /* 0x0000380604ff75b2 */ /* 0x0002620008000100 */
[----:B------:R-:W-:Y:S01]  /*0680*/  NOP ;  /* 0x0000000000007918 */ /* 0x000fe20000000000 */
.L_x_9:
[----:B------:R-:W2:Y:S01]  /*0690*/  SHFL.IDX PT, R2, R68, RZ, 0x1f ;  /* 0x00001fff44027589 */ /* 0x000ea200000e0000 */
[----:B------:R-:W-:Y:S01]  /*06a0*/  NOP ;  /* 0x0000000000007918 */ /* 0x000fe20000000000 */
[----:B--2---:R-:W-:-:S13]  /*06b0*/  ISETP.NE.AND P0, PT, R2, 0x1, PT ;  /* 0x000000010200780c */ /* 0x004fda0003f05270 */
[----:B------:R-:W-:Y:S05]  /*06c0*/  @P0 BRA `(.L_x_10) ;  /* 0x0000000000580947 */ /* 0x000fea0003800000 */
[----:B-1----:R-:W1:Y:S01]  /*06d0*/  S2UR UR4, SR_CgaCtaId ;  /* 0x00000000000479c3 */ /* 0x002e620000008800 */
        /* <DEDUP_REMOVED lines=12> */
[----:B-1----:R2:W1:Y:S01]  /*07a0*/  SYNCS.EXCH.64 URZ, [UR4+0x40], UR8 ;  /* 0x0000400804ff75b2 */ /* 0x0024620008000100 */
[----:B------:R2:W1:Y:S01]  /*07b0*/  SYNCS.EXCH.64 URZ, [UR4+0x60], UR6 ;  /* 0x0000600604ff75b2 */ /* 0x0004620008000100 */
[----:B------:R2:W1:Y:S01]  /*07c0*/  SYNCS.EXCH.64 URZ, [UR4+0x48], UR8 ;  /* 0x0000480804ff75b2 */ /* 0x0004620008000100 */
[----:B------:R2:W1:Y:S01]  /*07d0*/  SYNCS.EXCH.64 URZ, [UR4+0x68], UR6 ;  /* 0x0000680604ff75b2 */ /* 0x0004620008000100 */
[----:B------:R2:W1:Y:S01]  /*07e0*/  SYNCS.EXCH.64 URZ, [UR4+0x50], UR8 ;  /* 0x0000500804ff75b2 */ /* 0x0004620008000100 */
[----:B------:R2:W1:Y:S01]  /*07f0*/  SYNCS.EXCH.64 URZ, [UR4+0x70], UR6 ;  /* 0x0000700604ff75b2 */ /* 0x0004620008000100 */
[----:B------:R2:W1:Y:S01]  /*0800*/  SYNCS.EXCH.64 URZ, [UR4+0x58], UR8 ;  /* 0x0000580804ff75b2 */ /* 0x0004620008000100 */
[----:B------:R2:W1:Y:S02]  /*0810*/  SYNCS.EXCH.64 URZ, [UR4+0x78], UR6 ;  /* 0x0000780604ff75b2 */ /* 0x0004640008000100 */
[----:B--2---:R-:W-:Y:S01]  /*0820*/  NOP ;  /* 0x0000000000007918 */ /* 0x004fe20000000000 */
.L_x_10:
[----:B------:R-:W2:Y:S01]  /*0830*/  SHFL.IDX PT, R2, R68, RZ, 0x1f ;  /* 0x00001fff44027589 */ /* 0x000ea200000e0000 */
[----:B------:R-:W-:Y:S01]  /*0840*/  NOP ;  /* 0x0000000000007918 */ /* 0x000fe20000000000 */
[----:B--2---:R-:W-:-:S13]  /*0850*/  ISETP.NE.AND P0, PT, R2, 0x3, PT ;  /* 0x000000030200780c */ /* 0x004fda0003f05270 */
[----:B------:R-:W-:Y:S05]  /*0860*/  @P0 BRA `(.L_x_11) ;  /* 0x0000000000300947 */ /* 0x000fea0003800000 */
[----:B-1----:R-:W1:Y:S01]  /*0870*/  S2UR UR4, SR_CgaCtaId ;  /* 0x00000000000479c3 */ /* 0x002e620000008800 */
[----:B------:R-:W-:Y:S01]  /*0880*/  UMOV UR6, 0x400 ;  /* 0x0000040000067882 */ /* 0x000fe20000000000 */
[----:B------:R-:W-:Y:S01]  /*0890*/  UMOV UR5, 0x20 ;  /* 0x0000002000057882 */ /* 0x000fe20000000000 */
[----:B------:R-:W-:Y:S01]  /*08a0*/  ELECT P0, URZ, PT ;  /* 0x0000000000ff782f */ /* 0x000fe20003800000 */
[----:B-1----:R-:W-:Y:S02]  /*08b0*/  ULEA UR6, UR4, UR6, 0x18 ;  /* 0x0000000604067291 */ /* 0x002fe4000f8ec0ff */
[----:B------:R-:W-:-:S04]  /*08c0*/  UIADD3 UR4, UPT, UPT, -UR5, 0x100000, URZ ;  /* 0x0010000005047890 */ /* 0x000fc8000fffe1ff */
[----:B------:R-:W-:Y:S02]  /*08d0*/  USHF.L.U32 UR5, UR4, 0xb, URZ ;  /* 0x0000000b04057899 */ /* 0x000fe400080006ff */
[----:B------:R-:W-:Y:S01]  /*08e0*/  USHF.L.U32 UR4, UR4, 0x1, URZ ;  /* 0x0000000104047899 */ /* 0x000fe200080006ff */
[----:B------:R-:W1:Y:S11]  /*08f0*/  FENCE.VIEW.ASYNC.S ;  /* 0x00000000000073c6 */ /* 0x000e760000000000 */
[----:B-1----:R2:W1:Y:S01]  /*0900*/  SYNCS.EXCH.64 URZ, [UR6+0x80], UR4 ;  /* 0x0000800406ff75b2 */ /* 0x0024620008000100 */
[----:B------:R2:W1:Y:S02]  /*0910*/  SYNCS.EXCH.64 URZ, [UR6+0x88], UR4 ;  /* 0x0000880406ff75b2 */ /* 0x0004640008000100 */
[----:B--2---:R-:W-:Y:S01]  /*0920*/  NOP ;  /* 0x0000000000007918 */ /* 0x004fe20000000000 */
.L_x_11:
[----:B------:R-:W2:Y:S01]  /*0930*/  SHFL.IDX PT, R2, R68, RZ, 0x1f ;  /* 0x00001fff44027589 */ /* 0x000ea200000e0000 */
[----:B------:R-:W-:Y:S01]  /*0940*/  NOP ;  /* 0x0000000000007918 */ /* 0x000fe20000000000 */
[----:B--2---:R-:W-:-:S13]  /*0950*/  ISETP.NE.AND P0, PT, R2, 0x4, PT ;  /* 0x000000040200780c */ /* 0x004fda0003f05270 */
[----:B------:R-:W-:Y:S05]  /*0960*/  @P0 BRA `(.L_x_12) ;  /* 0x00000000004c0947 */ /* 0x000fea0003800000 */
[----:B-1----:R-:W1:Y:S01]  /*0970*/  S2UR UR6, SR_CgaCtaId ;  /* 0x00000000000679c3 */ /* 0x002e620000008800 */
[----:B------:R-:W-:Y:S01]  /*0980*/  UMOV UR4, 0xe20 ;  /* 0x00000e2000047882 */ /* 0x000fe20000000000 */
[----:B------:R-:W-:Y:S01]  /*0990*/  UMOV UR5, 0x400 ;  /* 0x0000040000057882 */ /* 0x000fe20000000000 */
[----:B------:R-:W-:Y:S01]  /*09a0*/  USEL UR4, UR4, 0xc20, UP3 ;  /* 0x00000c2004047887 */ /* 0x000fe20009800000 */
[----:B------:R-:W-:Y:S01]  /*09b0*/  UMOV UR8, 0x1 ;  /* 0x0000000100087882 */ /* 0x000fe20000000000 */
[----:B------:R-:W-:Y:S01]  /*09c0*/  ELECT P0, URZ, PT ;  /* 0x0000000000ff782f */ /* 0x000fe20003800000 */
[----:B------:R-:W-:-:S04]  /*09d0*/  UIADD3 UR8, UPT, UPT, -UR8, 0x100000, URZ ;  /* 0x0010000008087890 */ /* 0x000fc8000fffe1ff */
[----:B------:R-:W-:Y:S02]  /*09e0*/  USHF.L.U32 UR9, UR8, 0xb, URZ ;  /* 0x0000000b08097899 */ /* 0x000fe400080006ff */
[----:B------:R-:W-:Y:S02]  /*09f0*/  USHF.L.U32 UR8, UR8, 0x1, URZ ;  /* 0x0000000108087899 */ /* 0x000fe400080006ff */
[----:B-1----:R-:W-:Y:S02]  /*0a00*/  ULEA UR6, UR6, UR5, 0x18 ;  /* 0x0000000506067291 */ /* 0x002fe4000f8ec0ff */
[----:B------:R-:W-:-:S04]  /*0a10*/  UIADD3 UR4, UPT, UPT, -UR4, 0x100000, URZ ;  /* 0x0010000004047890 */ /* 0x000fc8000fffe1ff */
[----:B------:R-:W-:Y:S02]  /*0a20*/  USHF.L.U32 UR5, UR4, 0xb, URZ ;  /* 0x0000000b04057899 */ /* 0x000fe400080006ff */
[----:B------:R-:W-:Y:S01]  /*0a30*/  USHF.L.U32 UR4, UR4, 0x1, URZ ;  /* 0x0000000104047899 */ /* 0x000fe200080006ff */
[----:B------:R-:W1:Y:S03]  /*0a40*/  FENCE.VIEW.ASYNC.S ;  /* 0x00000000000073c6 */ /* 0x000e660000000000 */
[----:B-1----:R2:W1:Y:S08]  /*0a50*/  SYNCS.EXCH.64 URZ, [UR6+0x90], UR8 ;  /* 0x0000900806ff75b2 */ /* 0x0024700008000100 */
[----:B------:R2:W1:Y:S01]  /*0a60*/  SYNCS.EXCH.64 URZ, [UR6+0xa0], UR4 ;  /* 0x0000a00406ff75b2 */ /* 0x0004620008000100 */
[----:B------:R2:W1:Y:S01]  /*0a70*/  SYNCS.EXCH.64 URZ, [UR6+0x98], UR8 ;  /* 0x0000980806ff75b2 */ /* 0x0004620008000100 */
[----:B------:R2:W1:Y:S02]  /*0a80*/  SYNCS.EXCH.64 URZ, [UR6+0xa8], UR4 ;  /* 0x0000a80406ff75b2 */ /* 0x0004640008000100 */
[----:B--2---:R-:W-:Y:S01]  /*0a90*/  NOP ;  /* 0x0000000000007918 */ /* 0x004fe20000000000 */
.L_x_12:
        /* <DEDUP_REMOVED lines=26> */
.L_x_13:
[----:B------:R-:W2:Y:S01]  /*0c40*/  SHFL.IDX PT, R2, R68, RZ, 0x1f ;  /* 0x00001fff44027589 */ /* 0x000ea200000e0000 */
[----:B------:R-:W-:Y:S01]  /*0c50*/  NOP ;  /* 0x0000000000007918 */ /* 0x000fe20000000000 */
[----:B--2---:R-:W-:-:S13]  /*0c60*/  ISETP.NE.AND P0, PT, R2, 0x3, PT ;  /* 0x000000030200780c */ /* 0x004fda0003f05270 */
[----:B------:R-:W-:Y:S05]  /*0c70*/  @P0 BRA `(.L_x_14) ;  /* 0x0000000000380947 */ /* 0x000fea0003800000 */
[----:B------:R-:W2:Y:S01]  /*0c80*/  S2UR UR5, SR_CgaCtaId ;  /* 0x00000000000579c3 */ /* 0x000ea20000008800 */
[----:B-1----:R-:W-:Y:S01]  /*0c90*/  UMOV UR4, 0x400 ;  /* 0x0000040000047882 */ /* 0x002fe20000000000 */
[----:B------:R-:W-:Y:S01]  /*0ca0*/  UMOV UR6, 0x20 ;  /* 0x0000002000067882 */ /* 0x000fe20000000000 */
[----:B------:R-:W-:Y:S01]  /*0cb0*/  ELECT P0, URZ, PT ;  /* 0x0000000000ff782f */ /* 0x000fe20003800000 */
[----:B------:R-:W-:-:S04]  /*0cc0*/  UIADD3 UR6, UPT, UPT, -UR6, 0x100000, URZ ;  /* 0x0010000006067890 */ /* 0x000fc8000fffe1ff */
[----:B------:R-:W-:Y:S02]  /*0cd0*/  USHF.L.U32 UR7, UR6, 0xb, URZ ;  /* 0x0000000b06077899 */ /* 0x000fe400080006ff */
[----:B------:R-:W-:Y:S02]  /*0ce0*/  USHF.L.U32 UR6, UR6, 0x1, URZ ;  /* 0x0000000106067899 */ /* 0x000fe400080006ff */
[----:B--2---:R-:W-:Y:S01]  /*0cf0*/  ULEA UR4, UR5, UR4, 0x18 ;  /* 0x0000000405047291 */ /* 0x004fe2000f8ec0ff */
[----:B------:R-:W1:Y:S11]  /*0d00*/  FENCE.VIEW.ASYNC.S ;  /* 0x00000000000073c6 */ /* 0x000e760000000000 */
[----:B-1----:R2:W1:Y:S01]  /*0d10*/  SYNCS.EXCH.64 URZ, [UR4+0xf0], UR6 ;  /* 0x0000f00604ff75b2 */ /* 0x0024620008000100 */
[----:B------:R2:W1:Y:S01]  /*0d20*/  SYNCS.EXCH.64 URZ, [UR4+0x100], UR6 ;  /* 0x0001000604ff75b2 */ /* 0x0004620008000100 */
[----:B------:R2:W1:Y:S01]  /*0d30*/  SYNCS.EXCH.64 URZ, [UR4+0xf8], UR6 ;  /* 0x0000f80604ff75b2 */ /* 0x0004620008000100 */
[----:B------:R2:W1:Y:S02]  /*0d40*/  SYNCS.EXCH.64 URZ, [UR4+0x108], UR6 ;  /* 0x0001080604ff75b2 */ /* 0x0004640008000100 */
[----:B--2---:R-:W-:Y:S01]  /*0d50*/  NOP ;  /* 0x0000000000007918 */ /* 0x004fe20000000000 */
.L_x_14:
[----:B------:R-:W2:Y:S01]  /*0d60*/  LDCU UR33, c[0x0][0x36c] ;  /* 0x00006d80ff2177ac */ /* 0x000ea20008000800 */
[----:B------:R-:W-:Y:S01]  /*0d70*/  ISETP.NE.OR P3, PT, R0, 0x2, !P3 ;  /* 0x000000020000780c */ /* 0x000fe20005f65670 */
[----:B------:R-:W-:Y:S01]  /*0d80*/  NOP ;  /* 0x0000000000007918 */ /* 0x000fe20000000000 */
[----:B------:R-:W-:Y:S01]  /*0d90*/  LOP3.LUT R0, R78, 0x1f, RZ, 0xc0, !PT ;  /* 0x0000001f4e007812 */ /* 0x000fe200078ec0ff */
[----:B------:R-:W-:Y:S02]  /*0da0*/  UISETP.NE.AND UP4, UPT, UR17, URZ, UPT ;  /* 0x000000ff1100728c */ /* 0x000fe4000bf85270 */
[----:B--2---:R-:W-:-:S09]  /*0db0*/  UISETP.EQ.U32.AND UP0, UPT, UR33, 0x1, UPT ;  /* 0x000000012100788c */ /* 0x004fd2000bf02070 */
[----:B------:R-:W-:Y:S05]  /*0dc0*/  BRA.U !UP0, `(.L_x_15) ;  /* 0x0000000108087547 */ /* 0x000fea000b800000 */
[----:B-1-34-:R-:W-:Y:S01]  /*0dd0*/  UCGABAR_ARV ;  /* 0x00000000000079c7 */ /* 0x01afe20008000000 */
[----:B------:R-:W-:Y:S05]  /*0de0*/  BRA `(.L_x_16) ;  /* 0x0000000000047947 */ /* 0x000fea0003800000 */
.L_x_15:
[----:B-1-34-:R-:W-:Y:S01]  /*0df0*/  NOP ;  /* 0x0000000000007918 */ /* 0x01afe20000000000 */
.L_x_16:
[----:B------:R-:W1:Y:S01]  /*0e00*/  S2UR UR8, SR_CTAID.X ;  /* 0x00000000000879c3 */ /* 0x000e620000002500 */
[----:B------:R-:W-:-:S05]  /*0e10*/  CS2R.32 R70, SR_CgaSize ;  /* 0x0000000000467805 */ /* 0x000fca0000008a00 */
[----:B------:R-:W-:-:S05]  /*0e20*/  IMAD R70, R70, -0xa0, RZ ;  /* 0xffffff6046467824 */ /* 0x000fca00078e02ff */
[----:B------:R-:W-:-:S14]  /*0e30*/  R2UR UR4, R70 ;  /* 0x00000000460472ca */ /* 0x000fdc00000e0000 */
[----:B------:R-:W2:Y:S01]  /*0e40*/  LDCU UR4, c[0x0][UR4+0x2b0] ;  /* 0x00005600040477ac */ /* 0x000ea20008000800 */
[----:B------:R-:W-:-:S05]  /*0e50*/  CS2R.32 R70, SR_CgaSize ;  /* 0x0000000000467805 */ /* 0x000fca0000008a00 */
[----:B------:R-:W-:-:S05]  /*0e60*/  IMAD R70, R70, -0xa0, RZ ;  /* 0xffffff6046467824 */ /* 0x000fca00078e02ff */
[----:B------:R-:W-:-:S14]  /*0e70*/  R2UR UR5, R70 ;  /* 0x00000000460572ca */ /* 0x000fdc00000e0000 */
[----:B------:R-:W3:Y:S01]  /*0e80*/  LDCU UR5, c[0x0][UR5+0x2b4] ;  /* 0x00005680050577ac */ /* 0x000ee20008000800 */
[----:B------:R-:W4:Y:S01]  /*0e90*/  S2UR UR9, SR_CTAID.Y ;  /* 0x00000000000979c3 */ /* 0x000f220000002600 */
[----:B------:R-:W-:-:S05]  /*0ea0*/  CS2R.32 R70, SR_CgaSize ;  /* 0x0000000000467805 */ /* 0x000fca0000008a00 */
[----:B------:R-:W-:-:S05]  /*0eb0*/  IMAD R70, R70, -0xa0, RZ ;  /* 0xffffff6046467824 */ /* 0x000fca00078e02ff */
[----:B------:R-:W-:-:S14]  /*0ec0*/  R2UR UR10, R70 ;  /* 0x00000000460a72ca */ /* 0x000fdc00000e0000 */
[----:B------:R-:W3:Y:S01]  /*0ed0*/  LDCU UR10, c[0x0][UR10+0x2a0] ;  /* 0x000054000a0a77ac */ /* 0x000ee20008000800 */
[----:B------:R-:W-:-:S05]  /*0ee0*/  CS2R.32 R70, SR_CgaSize ;  /* 0x0000000000467805 */ /* 0x000fca0000008a00 */
[----:B------:R-:W-:-:S05]  /*0ef0*/  IMAD R70, R70, -0xa0, RZ ;  /* 0xffffff6046467824 */ /* 0x000fca00078e02ff */
[----:B------:R-:W-:-:S14]  /*0f00*/  R2UR UR11, R70 ;  /* 0x00000000460b72ca */ /* 0x000fdc00000e0000 */
[----:B------:R-:W3:Y:S01]  /*0f10*/  LDCU UR11, c[0x0][UR11+0x2a4] ;  /* 0x000054800b0b77ac */ /* 0x000ee20008000800 */
[----:B------:R-:W3:Y:S01]  /*0f20*/  S2UR UR6, SR_CgaCtaId ;  /* 0x00000000000679c3 */ /* 0x000ee20000008800 */
[----:B------:R-:W3:Y:S01]  /*0f30*/  LDCU UR28, c[0x0][0xb24] ;  /* 0x00016480ff1c77ac */ /* 0x000ee20008000800 */
[----:B------:R-:W-:Y:S01]  /*0f40*/  UMOV UR27, 0x1111 ;  /* 0x00001111001b7882 */ /* 0x000fe20000000000 */
[----:B------:R-:W-:Y:S01]  /*0f50*/  UMOV UR26, 0xf ;  /* 0x0000000f001a7882 */ /* 0x000fe20000000000 */
[----:B------:R-:W3:Y:S01]  /*0f60*/  LDCU UR45, c[0x0][0xb24] ;  /* 0x00016480ff2d77ac */ /* 0x000ee20008000800 */
[----:B-1----:R-:W-:-:S03]  /*0f70*/  I2FP.F32.U32 R3, UR8 ;  /* 0x0000000800037c45 */ /* 0x002fc60008201000 */
[----:B------:R-:W1:Y:S01]  /*0f80*/  S2UR UR36, SR_CTAID.Z ;  /* 0x00000000002479c3 */ /* 0x000e620000002700 */
[----:B------:R-:W1:Y:S01]  /*0f90*/  LDCU UR29, c[0x0][0xb30] ;  /* 0x00016600ff1d77ac */ /* 0x000e620008000800 */
[----:B--2---:R-:W-:Y:S01]  /*0fa0*/  FMUL R3, R3, UR4 ;  /* 0x0000000403037c20 */ /* 0x004fe20008400000 */
[----:B------:R-:W-:Y:S01]  /*0fb0*/  UISETP.NE.AND UP6, UPT, UR17, 0x2, UPT ;  /* 0x000000021100788c */ /* 0x000fe2000bfc5270 */
[----:B----4-:R-:W-:Y:S01]  /*0fc0*/  I2FP.F32.U32 R2, UR9 ;  /* 0x0000000900027c45 */ /* 0x010fe20008201000 */
[----:B------:R-:W-:Y:S01]  /*0fd0*/  UMOV UR16, UR8 ;  /* 0x0000000800107c82 */ /* 0x000fe20008000000 */
[----:B------:R-:W-:Y:S02]  /*0fe0*/  UMOV UR20, UR9 ;  /* 0x0000000900147c82 */ /* 0x000fe40008000000 */
[----:B------:R-:W2:Y:S01]  /*0ff0*/  F2I.U32.TRUNC.NTZ R3, R3 ;  /* 0x0000000300037305 */ /* 0x000ea2000020f000 */
[----:B---3--:R-:W-:Y:S01]  /*1000*/  UISETP.GE.AND UP5, UPT, UR28, 0x1, UPT ;  /* 0x000000011c00788c */ /* 0x008fe2000bfa6270 */
[----:B------:R-:W-:Y:S01]  /*1010*/  FMUL R2, R2, UR5 ;  /* 0x0000000502027c20 */ /* 0x000fe20008400000 */
[----:B------:R-:W-:-:S02]  /*1020*/  ULOP3.LUT UR49, UR6, 0x3, URZ, 0xc0, !UPT ;  /* 0x0000000306317892 */ /* 0x000fc4000f8ec0ff */
[----:B------:R-:W-:-:S03]  /*1030*/  ULOP3.LUT UR4, UR6, 0xc, URZ, 0xc0, !UPT ;  /* 0x0000000c06047892 */ /* 0x000fc6000f8ec0ff */
[----:B------:R-:W3:Y:S01]  /*1040*/  F2I.U32.TRUNC.NTZ R2, R2 ;  /* 0x0000000200027305 */ /* 0x000ee2000020f000 */
[----:B------:R-:W-:Y:S02]  /*1050*/  USHF.R.U32.HI UR32, URZ, 0x2, UR6 ;  /* 0x00000002ff207899 */ /* 0x000fe40008011606 */
[----:B------:R-:W-:Y:S02]  /*1060*/  USHF.L.U32 UR31, UR6, 0x7, URZ ;  /* 0x00000007061f7899 */ /* 0x000fe400080006ff */
[----:B------:R-:W-:Y:S02]  /*1070*/  USHF.L.U32 UR30, UR6, 0xb, URZ ;  /* 0x0000000b061e7899 */ /* 0x000fe400080006ff */
[----:B------:R-:W-:Y:S01]  /*1080*/  UISETP.GT.U32.AND UP1, UPT, UR49, 0xffff, UPT ;  /* 0x0000ffff3100788c */ /* 0x000fe2000bf24070 */
[----:B--2---:R-:W-:Y:S01]  /*1090*/  R2UR UR7, R3 ;  /* 0x00000000030772ca */ /* 0x004fe200000e0000 */
[----:B------:R-:W-:Y:S02]  /*10a0*/  UISETP.GT.U32.AND UP0, UPT, UR4, 0xffff, UPT ;  /* 0x0000ffff0400788c */ /* 0x000fe4000bf04070 */
[----:B------:R-:W-:-:S02]  /*10b0*/  USEL UR5, UR49, 0xffff, !UP1 ;  /* 0x0000ffff31057887 */ /* 0x000fc4000c800000 */
[----:B------:R-:W-:Y:S01]  /*10c0*/  USEL UR4, UR4, 0xffff, !UP0 ;  /* 0x0000ffff04047887 */ /* 0x000fe2000c000000 */
[----:B---3--:R-:W-:Y:S01]  /*10d0*/  R2UR UR6, R2 ;  /* 0x00000000020672ca */ /* 0x008fe200000e0000 */
[----:B------:R-:W-:Y:S01]  /*10e0*/  ULOP3.LUT UR5, UR5, 0xffff, URZ, 0xc0, !UPT ;  /* 0x0000ffff05057892 */ /* 0x000fe2000f8ec0ff */
[----:B------:R-:W-:Y:S01]  /*10f0*/  PRMT R2, RZ, 0x7610, R2 ;  /* 0x00007610ff027816 */ /* 0x000fe20000000002 */
[----:B------:R-:W-:Y:S02]  /*1100*/  ULOP3.LUT UR4, UR4, 0xffff, URZ, 0xc0, !UPT ;  /* 0x0000ffff04047892 */ /* 0x000fe4000f8ec0ff */
[----:B------:R-:W-:Y:S02]  /*1110*/  USHF.L.U32 UR27, UR27, UR5, URZ ;  /* 0x000000051b1b7299 */ /* 0x000fe400080006ff */
[----:B------:R-:W-:Y:S02]  /*1120*/  USHF.L.U32 UR26, UR26, UR4, URZ ;  /* 0x000000041a1a7299 */ /* 0x000fe400080006ff */
[----:B------:R-:W-:-:S02]  /*1130*/  UIADD3 UR5, UPT, UPT, -UR7, URZ, URZ ;  /* 0x000000ff07057290 */ /* 0x000fc4000fffe1ff */
[----:B------:R-:W-:Y:S02]  /*1140*/  ULOP3.LUT UR31, UR31, 0x600, URZ, 0xc0, !UPT ;  /* 0x000006001f1f7892 */ /* 0x000fe4000f8ec0ff */
[----:B------:R-:W-:Y:S02]  /*1150*/  UIADD3 UR4, UPT, UPT, -UR6, URZ, URZ ;  /* 0x000000ff06047290 */ /* 0x000fe4000fffe1ff */
[----:B------:R-:W-:Y:S02]  /*1160*/  UIMAD UR5, UR10, UR5, UR8 ;  /* 0x000000050a0572a4 */ /* 0x000fe4000f8e0208 */
[----:B------:R-:W-:Y:S02]  /*1170*/  UIMAD UR4, UR11, UR4, UR9 ;  /* 0x000000040b0472a4 */ /* 0x000fe4000f8e0209 */
[----:B------:R-:W-:Y:S02]  /*1180*/  ULOP3.LUT UR30, UR30, 0x1800, URZ, 0xc0, !UPT ;  /* 0x000018001e1e7892 */ /* 0x000fe4000f8ec0ff */
[----:B------:R-:W-:-:S02]  /*1190*/  IMAD.U32 R70, RZ, RZ, UR5 ;  /* 0x00000005ff467e24 */ /* 0x000fc4000f8e00ff */
[----:B------:R-:W-:Y:S01]  /*11a0*/  IMAD.U32 R69, RZ, RZ, UR4 ;  /* 0x00000004ff457e24 */ /* 0x000fe2000f8e00ff */
[----:B-1----:R-:W-:Y:S07]  /*11b0*/  BRA.U UP4, `(.L_x_17) ;  /* 0x0000000104cc7547 */ /* 0x002fee000b800000 */
[----:B------:R-:W-:Y:S02]  /*11c0*/  R2UR UR4, R69 ;  /* 0x00000000450472ca */ /* 0x000fe400000e0000 */
[----:B------:R-:W-:-:S11]  /*11d0*/  R2UR UR23, R70 ;  /* 0x00000000461772ca */ /* 0x000fd600000e0000 */
[----:B------:R-:W-:Y:S02]  /*11e0*/  UISETP.NE.AND UP0, UPT, UR4, URZ, UPT ;  /* 0x000000ff0400728c */ /* 0x000fe4000bf05270 */
[----:B------:R-:W-:Y:S02]  /*11f0*/  UISETP.NE.AND UP2, UPT, UR4, 0x1, UPT ;  /* 0x000000010400788c */ /* 0x000fe4000bf45270 */
[----:B------:R-:W-:Y:S02]  /*1200*/  UISETP.NE.AND UP1, UPT, UR23, URZ, UP0 ;  /* 0x000000ff1700728c */ /* 0x000fe40008725270 */
[----:B------:R-:W-:Y:S02]  /*1210*/  USEL UR6, URZ, 0x2, UP0 ;  /* 0x00000002ff067887 */ /* 0x000fe40008000000 */
[----:B------:R-:W-:Y:S02]  /*1220*/  USEL UR9, URZ, 0x1, UP1 ;  /* 0x00000001ff097887 */ /* 0x000fe40008800000 */
[----:B------:R-:W-:-:S02]  /*1230*/  UISETP.NE.AND UP1, UPT, UR4, 0x2, UPT ;  /* 0x000000020400788c */ /* 0x000fc4000bf25270 */
[----:B------:R-:W-:Y:S02]  /*1240*/  USEL UR12, URZ, 0x4, UP0 ;  /* 0x00000004ff0c7887 */ /* 0x000fe40008000000 */
[----:B------:R-:W-:Y:S02]  /*1250*/  USEL UR18, URZ, 0x8, UP0 ;  /* 0x00000008ff127887 */ /* 0x000fe40008000000 */
[----:B------:R-:W-:Y:S02]  /*1260*/  UISETP.NE.AND UP0, UPT, UR4, 0x3, UPT ;  /* 0x000000030400788c */ /* 0x000fe4000bf05270 */
[----:B------:R-:W-:Y:S02]  /*1270*/  USEL UR4, URZ, 0x100, UP1 ;  /* 0x00000100ff047887 */ /* 0x000fe40008800000 */
[----:B------:R-:W-:Y:S02]  /*1280*/  USEL UR10, URZ, 0x200, UP1 ;  /* 0x00000200ff0a7887 */ /* 0x000fe40008800000 */
[----:B------:R-:W-:-:S02]  /*1290*/  USEL UR14, URZ, 0x400, UP1 ;  /* 0x00000400ff0e7887 */ /* 0x000fc40008800000 */
[----:B------:R-:W-:Y:S02]  /*12a0*/  USEL UR21, URZ, 0x800, UP1 ;  /* 0x00000800ff157887 */ /* 0x000fe40008800000 */
[----:B------:R-:W-:Y:S02]  /*12b0*/  USEL UR5, URZ, 0x10, UP2 ;  /* 0x00000010ff057887 */ /* 0x000fe40009000000 */
[----:B------:R-:W-:Y:S02]  /*12c0*/  UISETP.NE.AND UP1, UPT, UR23, URZ, UPT ;  /* 0x000000ff1700728c */ /* 0x000fe4000bf25270 */
[----:B------:R-:W-:Y:S02]  /*12d0*/  USEL UR7, URZ, 0x1000, UP0 ;  /* 0x00001000ff077887 */ /* 0x000fe40008000000 */
[----:B------:R-:W-:Y:S02]  /*12e0*/  USEL UR11, URZ, 0x2000, UP0 ;  /* 0x00002000ff0b7887 */ /* 0x000fe40008000000 */
[----:B------:R-:W-:-:S02]  /*12f0*/  USEL UR15, URZ, 0x4000, UP0 ;  /* 0x00004000ff0f7887 */ /* 0x000fc40008000000 */
[----:B------:R-:W-:Y:S02]  /*1300*/  USEL UR22, URZ, 0x8000, UP0 ;  /* 0x00008000ff167887 */ /* 0x000fe40008000000 */
[----:B------:R-:W-:Y:S02]  /*1310*/  UISETP.NE.AND UP0, UPT, UR23, 0x1, UPT ;  /* 0x000000011700788c */ /* 0x000fe4000bf05270 */
[----:B------:R-:W-:Y:S02]  /*1320*/  USEL UR5, UR5, 0x10, UP1 ;  /* 0x0000001005057887 */ /* 0x000fe40008800000 */
[----:B------:R-:W-:Y:S02]  /*1330*/  USEL UR4, UR4, 0x100, UP1 ;  /* 0x0000010004047887 */ /* 0x000fe40008800000 */
[----:B------:R-:W-:Y:S02]  /*1340*/  USEL UR8, URZ, 0x20, UP2 ;  /* 0x00000020ff087887 */ /* 0x000fe40009000000 */
[----:B------:R-:W-:-:S02]  /*1350*/  USEL UR7, UR7, 0x1000, UP1 ;  /* 0x0000100007077887 */ /* 0x000fc40008800000 */
[----:B------:R-:W-:Y:S02]  /*1360*/  USEL UR6, UR6, 0x2, UP0 ;  /* 0x0000000206067887 */ /* 0x000fe40008000000 */
[----:B------:R-:W-:Y:S02]  /*1370*/  UIADD3 UR4, UPT, UPT, UR4, UR5, UR9 ;  /* 0x0000000504047290 */ /* 0x000fe4000fffe009 */
[----:B------:R-:W-:Y:S02]  /*1380*/  UISETP.NE.AND UP1, UPT, UR23, 0x2, UPT ;  /* 0x000000021700788c */ /* 0x000fe4000bf25270 */
[----:B------:R-:W-:Y:S02]  /*1390*/  USEL UR8, UR8, 0x20, UP0 ;  /* 0x0000002008087887 */ /* 0x000fe40008000000 */
[----:B------:R-:W-:Y:S02]  /*13a0*/  USEL UR5, UR10, 0x200, UP0 ;  /* 0x000002000a057887 */ /* 0x000fe40008000000 */
[----:B------:R-:W-:-:S02]  /*13b0*/  UIADD3 UR4, UPT, UPT, UR6, UR7, UR4 ;  /* 0x0000000706047290 */ /* 0x000fc4000fffe004 */
[----:B------:R-:W-:Y:S02]  /*13c0*/  USEL UR13, URZ, 0x40, UP2 ;  /* 0x00000040ff0d7887 */ /* 0x000fe40009000000 */
[----:B------:R-:W-:Y:S02]  /*13d0*/  USEL UR9, UR11, 0x2000, UP0 ;  /* 0x000020000b097887 */ /* 0x000fe40008000000 */
[----:B------:R-:W-:Y:S02]  /*13e0*/  USEL UR7, UR12, 0x4, UP1 ;  /* 0x000000040c077887 */ /* 0x000fe40008800000 */
[----:B------:R-:W-:Y:S02]  /*13f0*/  UIADD3 UR4, UPT, UPT, UR5, UR8, UR4 ;  /* 0x0000000805047290 */ /* 0x000fe4000fffe004 */
[----:B------:R-:W-:Y:S02]  /*1400*/  UISETP.NE.AND UP0, UPT, UR23, 0x3, UPT ;  /* 0x000000031700788c */ /* 0x000fe4000bf05270 */
[----:B------:R-:W-:-:S02]  /*1410*/  USEL UR6, UR13, 0x40, UP1 ;  /* 0x000000400d067887 */ /* 0x000fc40008800000 */
[----:B------:R-:W-:Y:S02]  /*1420*/  USEL UR5, UR14, 0x400, UP1 ;  /* 0x000004000e057887 */ /* 0x000fe40008800000 */
[----:B------:R-:W-:Y:S02]  /*1430*/  UIADD3 UR4, UPT, UPT, UR7, UR9, UR4 ;  /* 0x0000000907047290 */ /* 0x000fe4000fffe004 */
[----:B------:R-:W-:Y:S02]  /*1440*/  USEL UR19, URZ, 0x80, UP2 ;  /* 0x00000080ff137887 */ /* 0x000fe40009000000 */
[----:B------:R-:W-:Y:S02]  /*1450*/  USEL UR9, UR15, 0x4000, UP1 ;  /* 0x000040000f097887 */ /* 0x000fe40008800000 */
[----:B------:R-:W-:Y:S02]  /*1460*/  USEL UR8, UR18, 0x8, UP0 ;  /* 0x0000000812087887 */ /* 0x000fe40008000000 */
[----:B------:R-:W-:-:S02]  /*1470*/  UIADD3 UR4, UPT, UPT, UR5, UR6, UR4 ;  /* 0x0000000605047290 */ /* 0x000fc4000fffe004 */
[----:B------:R-:W-:Y:S02]  /*1480*/  USEL UR7, UR19, 0x80, UP0 ;  /* 0x0000008013077887 */ /* 0x000fe40008000000 */
[----:B------:R-:W-:Y:S02]  /*1490*/  USEL UR6, UR21, 0x800, UP0 ;  /* 0x0000080015067887 */ /* 0x000fe40008000000 */
[----:B------:R-:W-:Y:S02]  /*14a0*/  UIADD3 UR4, UPT, UPT, UR8, UR9, UR4 ;  /* 0x0000000908047290 */ /* 0x000fe4000fffe004 */
[----:B------:R-:W-:Y:S02]  /*14b0*/  USEL UR5, UR22, 0x8000, UP0 ;  /* 0x0000800016057887 */ /* 0x000fe40008000000 */
[----:B------:R-:W-:-:S04]  /*14c0*/  UIADD3 UR4, UPT, UPT, UR6, UR7, UR4 ;  /* 0x0000000706047290 */ /* 0x000fc8000fffe004 */
[----:B------:R-:W-:-:S06]  /*14d0*/  UIADD3 UR4, UPT, UPT, UR4, UR5, URZ ;  /* 0x0000000504047290 */ /* 0x000fcc000fffe0ff */
[----:B------:R-:W-:Y:S02]  /*14e0*/  IMAD.U32 R2, RZ, RZ, UR4 ;  /* 0x00000004ff027e24 */ /* 0x000fe4000f8e00ff */
.L_x_17:
[----:B------:R-:W-:Y:S05]  /*14f0*/  BRA.U !UP5, `(.L_x_18) ;  /* 0x000000010dd47547 */ /* 0x000fea000b800000 */
[----:B------:R-:W1:Y:S01]  /*1500*/  LDCU.128 UR12, c[0x0][0xb10] ;  /* 0x00016200ff0c77ac */ /* 0x000e620008000c00 */
[----:B------:R-:W2:Y:S01]  /*1510*/  LDCU UR6, c[0x0][0x370] ;  /* 0x00006e00ff0677ac */ /* 0x000ea20008000800 */
[----:B------:R-:W3:Y:S01]  /*1520*/  LDCU UR5, c[0x0][0x374] ;  /* 0x00006e80ff0577ac */ /* 0x000ee20008000800 */
[----:B------:R-:W4:Y:S01]  /*1530*/  LDCU UR21, c[0x0][0xb0c] ;  /* 0x00016180ff1577ac */ /* 0x000f220008000800 */
[----:B------:R-:W4:Y:S01]  /*1540*/  LDCU UR4, c[0x0][0xb20] ;  /* 0x00016400ff0477ac */ /* 0x000f220008000800 */
[----:B------:R-:W4:Y:S01]  /*1550*/  LDCU.64 UR8, c[0x0][0xb28] ;  /* 0x00016500ff0877ac */ /* 0x000f220008000a00 */
[----:B-1----:R-:W-:Y:S02]  /*1560*/  UISETP.NE.AND UP0, UPT, UR14, 0x1, UPT ;  /* 0x000000010e00788c */ /* 0x002fe4000bf05270 */
[----:B---3--:R-:W-:Y:S02]  /*1570*/  UIMAD.WIDE.U32 UR10, UR5, UR15, URZ ;  /* 0x0000000f050a72a5 */ /* 0x008fe4000f8e00ff */
[----:B--2---:R-:W-:-:S02]  /*1580*/  UIMAD.WIDE.U32 UR22, UR6, UR12, URZ ;  /* 0x0000000c061672a5 */ /* 0x004fc4000f8e00ff */
[----:B----4-:R-:W-:Y:S02]  /*1590*/  UISETP.NE.AND UP1, UPT, UR21, 0x1, UPT ;  /* 0x000000011500788c */ /* 0x010fe4000bf25270 */
[----:B------:R-:W-:Y:S01]  /*15a0*/  UISETP.NE.AND UP2, UPT, UR28, 0x1, UPT ;  /* 0x000000011c00788c */ /* 0x000fe2000bf45270 */
[----:B------:R-:W-:Y:S02]  /*15b0*/  UMOV UR10, UR11 ;  /* 0x0000000b000a7c82 */ /* 0x000fe40008000000 */
[----:B------:R-:W-:Y:S01]  /*15c0*/  UMOV UR22, UR23 ;  /* 0x0000001700167c82 */ /* 0x000fe20008000000 */
[----:B------:R-:W-:Y:S02]  /*15d0*/  @UP0 USHF.R.U32.HI UR5, URZ, UR4, UR10 ;  /* 0x00000004ff050299 */ /* 0x000fe4000801160a */
[----:B------:R-:W-:Y:S02]  /*15e0*/  UIMAD.WIDE.U32 UR24, UR20, UR15, URZ ;  /* 0x0000000f141872a5 */ /* 0x000fe4000f8e00ff */
[----:B------:R-:W-:-:S02]  /*15f0*/  UIMAD.WIDE.U32 UR10, UR5, UR8, URZ ;  /* 0x00000008050a72a5 */ /* 0x000fc4000f8e00ff */
[----:B------:R-:W-:Y:S02]  /*1600*/  @UP1 USHF.R.U32.HI UR6, URZ, UR13, UR22 ;  /* 0x0000000dff061299 */ /* 0x000fe40008011616 */
[----:B------:R-:W-:Y:S02]  /*1610*/  UIMAD.WIDE.U32 UR18, UR16, UR12, URZ ;  /* 0x0000000c101272a5 */ /* 0x000fe4000f8e00ff */
[----:B------:R-:W-:Y:S01]  /*1620*/  UIMAD.WIDE.U32 UR22, UR6, UR8, URZ ;  /* 0x00000008061672a5 */ /* 0x000fe2000f8e00ff */
[----:B------:R-:W-:Y:S01]  /*1630*/  UMOV UR24, UR25 ;  /* 0x0000001900187c82 */ /* 0x000fe20008000000 */
[----:B------:R-:W-:Y:S01]  /*1640*/  UMOV UR10, UR11 ;  /* 0x0000000b000a7c82 */ /* 0x000fe20008000000 */
[----:B------:R-:W-:Y:S02]  /*1650*/  USHF.R.U32.HI UR24, URZ, UR4, UR24 ;  /* 0x00000004ff187299 */ /* 0x000fe40008011618 */
[----:B------:R-:W-:Y:S02]  /*1660*/  @UP2 USHF.R.U32.HI UR5, URZ, UR9, UR10 ;  /* 0x00000009ff052299 */ /* 0x000fe4000801160a */
[----:B------:R-:W-:Y:S01]  /*1670*/  UMOV UR7, UR23 ;  /* 0x0000001700077c82 */ /* 0x000fe20008000000 */
[----:B------:R-:W-:Y:S01]  /*1680*/  UMOV UR18, UR19 ;  /* 0x0000001300127c82 */ /* 0x000fe20008000000 */
[----:B------:R-:W-:-:S02]  /*1690*/  @UP2 USHF.R.U32.HI UR6, URZ, UR9, UR7 ;  /* 0x00000009ff062299 */ /* 0x000fc40008011607 */
[----:B------:R-:W-:Y:S02]  /*16a0*/  USHF.R.U32.HI UR13, URZ, UR13, UR18 ;  /* 0x0000000dff0d7299 */ /* 0x000fe40008011612 */
[----:B------:R-:W-:Y:S02]  /*16b0*/  USEL UR4, UR20, UR24, !UP0 ;  /* 0x0000001814047287 */ /* 0x000fe4000c000000 */
[----:B------:R-:W-:Y:S02]  /*16c0*/  UIMAD UR7, UR5, UR28, URZ ;  /* 0x0000001c050772a4 */ /* 0x000fe4000f8e02ff */
[----:B------:R-:W-:Y:S02]  /*16d0*/  USEL UR5, UR16, UR13, !UP1 ;  /* 0x0000000d10057287 */ /* 0x000fe4000c800000 */
[----:B------:R-:W-:Y:S02]  /*16e0*/  UIMAD UR12, UR6, UR28, URZ ;  /* 0x0000001c060c72a4 */ /* 0x000fe4000f8e02ff */
[----:B------:R-:W-:-:S02]  /*16f0*/  UISETP.GE.AND UP0, UPT, UR4, UR7, UPT ;  /* 0x000000070400728c */ /* 0x000fc4000bf06270 */
[----:B------:R-:W-:Y:S02]  /*1700*/  UIMAD.WIDE.U32 UR10, UR4, UR8, URZ ;  /* 0x00000008040a72a5 */ /* 0x000fe4000f8e00ff */
[----:B------:R-:W-:Y:S02]  /*1710*/  UISETP.GE.OR UP0, UPT, UR5, UR12, UP0 ;  /* 0x0000000c0500728c */ /* 0x000fe40008706670 */
[----:B------:R-:W-:Y:S02]  /*1720*/  UIMAD.WIDE.U32 UR12, UR5, UR8, URZ ;  /* 0x00000008050c72a5 */ /* 0x000fe4000f8e00ff */
[----:B------:R-:W-:Y:S01]  /*1730*/  UIADD3 UR10, UPT, UPT, -UR4, URZ, URZ ;  /* 0x000000ff040a7290 */ /* 0x000fe2000fffe1ff */
[----:B------:R-:W-:Y:S01]  /*1740*/  UMOV UR8, UR11 ;  /* 0x0000000b00087c82 */ /* 0x000fe20008000000 */
[----:B------:R-:W-:Y:S02]  /*1750*/  UIADD3 UR11, UPT, UPT, -UR5, URZ, URZ ;  /* 0x000000ff050b7290 */ /* 0x000fe4000fffe1ff */
[----:B------:R-:W-:-:S03]  /*1760*/  USHF.R.U32.HI UR8, URZ, UR9, UR8 ;  /* 0x00000009ff087299 */ /* 0x000fc60008011608 */
[----:B------:R-:W-:Y:S01]  /*1770*/  @!UP0 UMOV UR7, UR13 ;  /* 0x0000000d00078c82 */ /* 0x000fe20008000000 */
[----:B------:R-:W-:Y:S02]  /*1780*/  UIMAD UR20, UR14, UR10, UR20 ;  /* 0x0000000a0e1472a4 */ /* 0x000fe4000f8e0214 */
[----:B------:R-:W-:Y:S02]  /*1790*/  USEL UR8, UR4, UR8, !UP2 ;  /* 0x0000000804087287 */ /* 0x000fe4000d000000 */
[----:B------:R-:W-:Y:S02]  /*17a0*/  @!UP0 USHF.R.U32.HI UR7, URZ, UR9, UR7 ;  /* 0x00000009ff078299 */ /* 0x000fe40008011607 */
[----:B------:R-:W-:Y:S02]  /*17b0*/  UIADD3 UR9, UPT, UPT, -UR8, URZ, URZ ;  /* 0x000000ff08097290 */ /* 0x000fe4000fffe1ff */
[----:B------:R-:W-:Y:S02]  /*17c0*/  @!UP0 USEL UR7, UR5, UR7, !UP2 ;  /* 0x0000000705078287 */ /* 0x000fe4000d000000 */
[----:B------:R-:W-:-:S02]  /*17d0*/  UIMAD UR9, UR28, UR9, UR4 ;  /* 0x000000091c0972a4 */ /* 0x000fc4000f8e0204 */
[----:B------:R-:W-:Y:S02]  /*17e0*/  @!UP0 UIADD3 UR8, UPT, UPT, UR8, -UR7, URZ ;  /* 0x8000000708088290 */ /* 0x000fe4000fffe0ff */
[----:B------:R-:W-:Y:S02]  /*17f0*/  @!UP0 UIMAD UR6, UR9, UR6, UR7 ;  /* 0x00000006090682a4 */ /* 0x000fe4000f8e0207 */
[----:B------:R-:W-:Y:S02]  /*1800*/  @!UP0 UIMAD UR4, UR8, UR28, UR5 ;  /* 0x0000001c080482a4 */ /* 0x000fe4000f8e0205 */
[----:B------:R-:W-:Y:S02]  /*1810*/  UIMAD UR16, UR21, UR11, UR16 ;  /* 0x0000000b151072a4 */ /* 0x000fe4000f8e0210 */
[----:B------:R-:W-:Y:S01]  /*1820*/  UIMAD UR20, UR4, UR14, UR20 ;  /* 0x0000000e041472a4 */ /* 0x000fe2000f8e0214 */
[----:B------:R-:W-:Y:S02]  /*1830*/  @!UP0 UMOV UR5, UR6 ;  /* 0x0000000600058c82 */ /* 0x000fe40008000000 */
[----:B------:R-:W-:-:S12]  /*1840*/  UIMAD UR16, UR5, UR21, UR16 ;  /* 0x00000015051072a4 */ /* 0x000fd8000f8e0210 */
.L_x_18:
[----:B------:R-:W-:-:S09]  /*1850*/  UISETP.NE.AND UP0, UPT, UR29, 0x1, UPT ;  /* 0x000000011d00788c */ /* 0x000fd2000bf05270 */
[----:B------:R-:W-:Y:S05]  /*1860*/  BRA.U UP0, `(.L_x_19) ;  /* 0x0000000100447547 */ /* 0x000fea000b800000 */
[----:B------:R-:W1:Y:S01]  /*1870*/  LDCU.128 UR8, c[0x0][0xb10] ;  /* 0x00016200ff0877ac */ /* 0x000e620008000c00 */
[----:B------:R-:W2:Y:S01]  /*1880*/  LDCU UR12, c[0x0][0xb0c] ;  /* 0x00016180ff0c77ac */ /* 0x000ea20008000800 */
[----:B------:R-:W3:Y:S01]  /*1890*/  LDCU UR13, c[0x0][0xb20] ;  /* 0x00016400ff0d77ac */ /* 0x000ee20008000800 */
[----:B-1----:R-:W-:Y:S02]  /*18a0*/  UIMAD.WIDE.U32 UR6, UR16, UR8, URZ ;  /* 0x00000008100672a5 */ /* 0x002fe4000f8e00ff */
[----:B------:R-:W-:Y:S02]  /*18b0*/  UIMAD.WIDE.U32 UR4, UR20, UR11, URZ ;  /* 0x0000000b140472a5 */ /* 0x000fe4000f8e00ff */
[----:B--2---:R-:W-:Y:S02]  /*18c0*/  UISETP.NE.AND UP1, UPT, UR12, 0x1, UPT ;  /* 0x000000010c00788c */ /* 0x004fe4000bf25270 */
[----:B------:R-:W-:Y:S01]  /*18d0*/  UISETP.NE.AND UP0, UPT, UR10, 0x1, UPT ;  /* 0x000000010a00788c */ /* 0x000fe2000bf05270 */
[----:B------:R-:W-:-:S02]  /*18e0*/  UMOV UR6, UR7 ;  /* 0x0000000700067c82 */ /* 0x000fc40008000000 */
[----:B------:R-:W-:Y:S01]  /*18f0*/  UMOV UR4, UR5 ;  /* 0x0000000500047c82 */ /* 0x000fe20008000000 */
[----:B------:R-:W-:Y:S02]  /*1900*/  USHF.R.U32.HI UR6, URZ, UR9, UR6 ;  /* 0x00000009ff067299 */ /* 0x000fe40008011606 */
[----:B---3--:R-:W-:Y:S02]  /*1910*/  USHF.R.U32.HI UR4, URZ, UR13, UR4 ;  /* 0x0000000dff047299 */ /* 0x008fe40008011604 */
[----:B------:R-:W-:Y:S02]  /*1920*/  USEL UR5, UR16, UR6, !UP1 ;  /* 0x0000000610057287 */ /* 0x000fe4000c800000 */
[----:B------:R-:W-:-:S04]  /*1930*/  USEL UR4, UR20, UR4, !UP0 ;  /* 0x0000000414047287 */ /* 0x000fc8000c000000 */
[----:B------:R-:W-:Y:S02]  /*1940*/  UIADD3 UR6, UPT, UPT, UR5, -UR4, URZ ;  /* 0x8000000405067290 */ /* 0x000fe4000fffe0ff */
[----:B------:R-:W-:Y:S02]  /*1950*/  UIADD3 UR4, UPT, UPT, -UR5, UR4, URZ ;  /* 0x0000000405047290 */ /* 0x000fe4000fffe1ff */
[----:B------:R-:W-:Y:S02]  /*1960*/  UIMAD UR20, UR6, UR10, UR20 ;  /* 0x0000000a061472a4 */ /* 0x000fe4000f8e0214 */
[----:B------:R-:W-:-:S12]  /*1970*/  UIMAD UR16, UR4, UR12, UR16 ;  /* 0x0000000c041072a4 */ /* 0x000fd8000f8e0210 */
.L_x_19:
[----:B------:R-:W-:-:S09]  /*1980*/  UISETP.EQ.U32.AND UP0, UPT, UR33, 0x1, UPT ;  /* 0x000000012100788c */ /* 0x000fd2000bf02070 */
[----:B------:R-:W-:Y:S05]  /*1990*/  BRA.U !UP0, `(.L_x_20) ;  /* 0x00000001080c7547 */ /* 0x000fea000b800000 */
[----:B------:R-:W-:Y:S01]  /*19a0*/  UCGABAR_WAIT ;  /* 0x0000000000007dc7 */ /* 0x000fe20008000000 */
[----:B------:R-:W-:Y:S01]  /*19b0*/  CCTL.IVALL ;  /* 0x00000000ff00798f */ /* 0x000fe20002000000 */
[----:B------:R-:W-:Y:S05]  /*19c0*/  BRA `(.L_x_21) ;  /* 0x0000000000047947 */ /* 0x000fea0003800000 */
.L_x_20:
[----:B------:R-:W-:Y:S06]  /*19d0*/  BAR.SYNC.DEFER_BLOCKING 0x0 ;  /* 0x0000000000007b1d */ /* 0x000fec0000010000 */
.L_x_21:
[----:B------:R-:W-:Y:S05]  /*19e0*/  BRA.U UP6, `(.L_x_22) ;  /* 0x0000001106dc7547 */ /* 0x000fea000b800000 */
[----:B------:R-:W1:Y:S01]  /*19f0*/  LDCU UR7, c[0x0][0x38c] ;  /* 0x00007180ff0777ac */ /* 0x000e620008000800 */
[----:B------:R-:W2:Y:S01]  /*1a00*/  S2UR UR8, SR_CgaCtaId ;  /* 0x00000000000879c3 */ /* 0x000ea20000008800 */
[----:B------:R-:W-:Y:S01]  /*1a10*/  PLOP3.LUT P1, PT, PT, PT, UP3, 0x80, 0x8 ;  /* 0x000000000008781c */ /* 0x000fe20003f2f038 */
[----:B------:R-:W-:Y:S01]  /*1a20*/  IMAD.MOV.U32 R12, RZ, RZ, 0x1 ;  /* 0x00000001ff0c7424 */ /* 0x000fe200078e00ff */
[----:B------:R-:W-:Y:S01]  /*1a30*/  UISETP.NE.AND UP0, UPT, UR17, URZ, UPT ;  /* 0x000000ff1100728c */ /* 0x000fe2000bf05270 */
[----:B------:R-:W-:Y:S01]  /*1a40*/  ISETP.EQ.OR P2, PT, R0, RZ, P3 ;  /* 0x000000ff0000720c */ /* 0x000fe20001f42670 */
[----:B------:R-:W-:Y:S01]  /*1a50*/  UMOV UR21, 0x400 ;  /* 0x0000040000157882 */ /* 0x000fe20000000000 */
[----:B------:R-:W-:Y:S01]  /*1a60*/  USHF.L.U32 UR5, UR32, 0x4, URZ ;  /* 0x0000000420057899 */ /* 0x000fe200080006ff */
[----:B------:R-:W-:Y:S01]  /*1a70*/  PLOP3.LUT P1, PT, P1, PT, PT, 0x8, 0x80 ;  /* 0x000000000080781c */ /* 0x000fe20000f2e170 */
[----:B------:R-:W-:Y:S01]  /*1a80*/  USEL UR25, UR53, 0x2, UP0 ;  /* 0x0000000235197887 */ /* 0x000fe20008000000 */
[----:B------:R-:W-:Y:S01]  /*1a90*/  CS2R R10, SRZ ;  /* 0x00000000000a7805 */ /* 0x000fe2000001ff00 */
[----:B------:R-:W-:Y:S01]  /*1aa0*/  IMAD.MOV.U32 R9, RZ, RZ, RZ ;  /* 0x000000ffff097224 */ /* 0x000fe200078e00ff */
[----:B------:R-:W3:Y:S01]  /*1ab0*/  LDCU UR42, c[0x0][0x370] ;  /* 0x00006e00ff2a77ac */ /* 0x000ee20008000800 */
[----:B------:R-:W-:Y:S01]  /*1ac0*/  IMAD.MOV.U32 R8, RZ, RZ, 0x1 ;  /* 0x00000001ff087424 */ /* 0x000fe200078e00ff */
[----:B------:R-:W4:Y:S01]  /*1ad0*/  LDCU.64 UR28, c[0x0][0x348] ;  /* 0x00006900ff1c77ac */ /* 0x000f220008000a00 */
[----:B-1----:R-:W-:-:S02]  /*1ae0*/  UIADD3 UR6, UPT, UPT, UR7, 0x1f, URZ ;  /* 0x0000001f07067890 */ /* 0x002fc4000fffe0ff */
[----:B------:R-:W-:Y:S02]  /*1af0*/  UIADD3 UR48, UPT, UPT, UR7, 0x3e, URZ ;  /* 0x0000003e07307890 */ /* 0x000fe4000fffe0ff */
[----:B------:R-:W-:Y:S02]  /*1b00*/  USHF.R.S32.HI UR4, URZ, 0x1f, UR6 ;  /* 0x0000001fff047899 */ /* 0x000fe40008011406 */
[----:B--2---:R-:W-:Y:S02]  /*1b10*/  ULEA UR21, UR8, UR21, 0x18 ;  /* 0x0000001508157291 */ /* 0x004fe4000f8ec0ff */
[----:B------:R-:W-:Y:S02]  /*1b20*/  ULEA.HI UR4, UR4, UR6, URZ, 0x5 ;  /* 0x0000000604047291 */ /* 0x000fe4000f8f28ff */
[----:B------:R-:W-:Y:S02]  /*1b30*/  UIADD3 UR6, UPT, UPT, UR7, -0x1, URZ ;  /* 0xffffffff07067890 */ /* 0x000fe4000fffe0ff */
[----:B------:R-:W-:-:S02]  /*1b40*/  USHF.R.S32.HI UR44, URZ, 0x5, UR4 ;  /* 0x00000005ff2c7899 */ /* 0x000fc40008011404 */
[----:B------:R-:W-:Y:S02]  /*1b50*/  UISETP.GE.U32.AND UP1, UPT, UR6, -0x3f, UPT ;  /* 0xffffffc10600788c */ /* 0x000fe4000bf26070 */
[----:B------:R-:W-:Y:S02]  /*1b60*/  UISETP.LT.U32.AND UP0, UPT, UR44, 0x4, UPT ;  /* 0x000000042c00788c */ /* 0x000fe4000bf01070 */
[----:B------:R-:W-:Y:S02]  /*1b70*/  ULEA UR38, UR31, UR21, 0x2 ;  /* 0x000000151f267291 */ /* 0x000fe4000f8e10ff */
[----:B------:R-:W-:Y:S02]  /*1b80*/  USEL UR43, UR44, 0x4, UP0 ;  /* 0x000000042c2b7887 */ /* 0x000fe40008000000 */
[----:B------:R-:W-:Y:S02]  /*1b90*/  ULEA UR37, UR30, UR21, 0x2 ;  /* 0x000000151e257291 */ /* 0x000fe4000f8e10ff */
[----:B------:R-:W-:-:S02]  /*1ba0*/  UIADD3 UR24, UPT, UPT, UR43, -0x1, URZ ;  /* 0xffffffff2b187890 */ /* 0x000fc4000fffe0ff */
[----:B------:R-:W-:Y:S01]  /*1bb0*/  @UP1 UIADD3 UR24, UPT, UPT, UR43, URZ, URZ ;  /* 0x000000ff2b181290 */ /* 0x000fe2000fffe0ff */
[----:B------:R-:W1:Y:S01]  /*1bc0*/  LDCU UR41, c[0x0][0x374] ;  /* 0x00006e80ff2977ac */ /* 0x000e620008000800 */
[----:B------:R-:W-:Y:S02]  /*1bd0*/  ULOP3.LUT UR47, UR5, 0x30, URZ, 0xe2, !UPT ;  /* 0x00000030052f7892 */ /* 0x000fe4000f8ee2ff */
[----:B------:R-:W-:Y:S02]  /*1be0*/  UIADD3 UR38, UPT, UPT, UR38, 0x8800, URZ ;  /* 0x0000880026267890 */ /* 0x000fe4000fffe0ff */
[----:B------:R-:W-:Y:S02]  /*1bf0*/  UIADD3 UR37, UPT, UPT, UR37, 0x10800, URZ ;  /* 0x0001080025257890 */ /* 0x000fe4000fffe0ff */
[----:B------:R-:W-:Y:S02]  /*1c00*/  UIADD3 UR46, UPT, UPT, UR44, -UR43, URZ ;  /* 0x8000002b2c2e7290 */ /* 0x000fe4000fffe0ff */
[----:B------:R-:W-:Y:S01]  /*1c10*/  UIADD3 UR24, UPT, UPT, UR24, 0x1, URZ ;  /* 0x0000000118187890 */ /* 0x000fe2000fffe0ff */
[----:B---34-:R-:W-:-:S11]  /*1c20*/  UMOV UR7, URZ ;  /* 0x000000ff00077c82 */ /* 0x018fd60008000000 */
.L_x_42:
[----:B------:R-:W2:Y:S02]  /*1c30*/  S2UR UR4, SR_CgaCtaId ;  /* 0x00000000000479c3 */ /* 0x000ea40000008800 */
[----:B--2---:R-:W-:-:S09]  /*1c40*/  UISETP.NE.AND UP0, UPT, UR4, URZ, UPT ;  /* 0x000000ff0400728c */ /* 0x004fd2000bf05270 */
[----:B-1----:R-:W-:Y:S05]  /*1c50*/  BRA.U UP0, `(.L_x_23) ;  /* 0x0000000100287547 */ /* 0x002fea000b800000 */
[----:B------:R-:W-:Y:S02]  /*1c60*/  LEA R0, R9, UR21, 0x3 ;  /* 0x0000001509007c11 */ /* 0x000fe4000f8e18ff */
[----:B------:R-:W-:-:S04]  /*1c70*/  SHF.L.U32 R3, R8, 0x1f, RZ ;  /* 0x0000001f08037819 */ /* 0x000fc800000006ff */
[----:B------:R-:W2:Y:S02]  /*1c80*/  SYNCS.PHASECHK.TRANS64.TRYWAIT P0, [R0+URZ+0x100], R3 ;  /* 0x00010003000075a7 */ /* 0x000ea400080011ff */
[----:B--2---:R-:W-:Y:S05]  /*1c90*/  @!P0 BRA `(.L_x_24) ;  /* 0x0000009c00688947 */ /* 0x004fea0003800000 */
.L_x_174:
[----:B------:R3:W-:Y:S01]  /*1ca0*/  SYNCS.ARRIVE.TRANS64.A1T0 RZ, [R0+URZ+0xf0], RZ ;  /* 0x0000f0ff00ff79a7 */ /* 0x0007e200081000ff */
[----:B------:R-:W-:-:S05]  /*1cb0*/  VIADD R9, R9, 0x1 ;  /* 0x0000000109097836 */ /* 0x000fca0000000000 */
[----:B------:R-:W-:-:S04]  /*1cc0*/  ISETP.NE.AND P0, PT, R9, 0x2, PT ;  /* 0x000000020900780c */ /* 0x000fc80003f05270 */
[----:B--2---:R-:W-:Y:S02]  /*1cd0*/  SEL R3, RZ, 0x1, P0 ;  /* 0x00000001ff037807 */ /* 0x004fe40000000000 */
[----:B------:R-:W-:Y:S02]  /*1ce0*/  SEL R9, R9, RZ, P0 ;  /* 0x000000ff09097207 */ /* 0x000fe40000000000 */
[----:B------:R-:W-:-:S07]  /*1cf0*/  LOP3.LUT R8, R8, R3, RZ, 0x3c, !PT ;  /* 0x0000000308087212 */ /* 0x000fce00078e3cff */
.L_x_23:
[----:B------:R-:W-:Y:S01]  /*1d00*/  ULEA UR4, UR7, UR21, 0x3 ;  /* 0x0000001507047291 */ /* 0x000fe2000f8e18ff */
[----:B---3--:R-:W-:Y:S01]  /*1d10*/  SHF.L.U32 R0, R12, 0x1f, RZ ;  /* 0x0000001f0c007819 */ /* 0x008fe200000006ff */
[----:B------:R-:W-:Y:S02]  /*1d20*/  UISETP.GE.U32.AND UP0, UPT, UR48, 0x3f, UPT ;  /* 0x0000003f3000788c */ /* 0x000fe4000bf06070 */
[----:B------:R-:W-:Y:S02]  /*1d30*/  ULEA UR11, UR20, UR49, 0x2 ;  /* 0x00000031140b7291 */ /* 0x000fe4000f8e10ff */
[----:B------:R-:W-:Y:S02]  /*1d40*/  ULEA UR35, UR16, UR47, 0x6 ;  /* 0x0000002f10237291 */ /* 0x000fe4000f8e30ff */
[----:B------:R-:W-:Y:S01]  /*1d50*/  USHF.L.U32 UR11, UR11, 0x6, URZ ;  /* 0x000000060b0b7899 */ /* 0x000fe200080006ff */
[----:B------:R2:W3:Y:S01]  /*1d60*/  SYNCS.PHASECHK.TRANS64.TRYWAIT P0, [UR4+0x20], R0 ;  /* 0x00002000ff0075a7 */ /* 0x0004e20008001104 */
[----:B------:R-:W-:Y:S01]  /*1d70*/  UMOV UR6, URZ ;  /* 0x000000ff00067c82 */ /* 0x000fe20008000000 */
[----:B------:R-:W-:Y:S09]  /*1d80*/  BRA.U !UP0, `(.L_x_25) ;  /* 0x0000000108c87547 */ /* 0x000ff2000b800000 */
[----:B------:R-:W-:Y:S01]  /*1d90*/  UMOV UR13, URZ ;  /* 0x000000ff000d7c82 */ /* 0x000fe20008000000 */
[----:B------:R-:W-:-:S05]  /*1da0*/  UMOV UR4, UR7 ;  /* 0x0000000700047c82 */ /* 0x000fca0008000000 */
.L_x_31:
[----:B------:R-:W-:Y:S01]  /*1db0*/  ULEA UR33, UR4, UR21, 0x3 ;  /* 0x0000001504217291 */ /* 0x000fe2000f8e18ff */
[----:B---3--:R-:W-:Y:S01]  /*1dc0*/  @!P3 MOV R2, 0xa000 ;  /* 0x0000a0000002b802 */ /* 0x008fe20000000f00 */
[----:B-1-3--:R-:W-:Y:S10]  /*1dd0*/  @P0 BRA `(.L_x_26) ;  /* 0x00000000000c0947 */ /* 0x00aff40003800000 */
[----:B------:R-:W-:-:S04]  /*1de0*/  SHF.L.U32 R3, R12, 0x1f, RZ ;  /* 0x0000001f0c037819 */ /* 0x000fc800000006ff */
[----:B------:R-:W3:Y:S02]  /*1df0*/  SYNCS.PHASECHK.TRANS64.TRYWAIT P0, [UR33+0x20], R3 ;  /* 0x00002003ff0075a7 */ /* 0x000ee40008001121 */
[----:B---3--:R-:W-:Y:S05]  /*1e00*/  @!P0 BRA `(.L_x_27) ;  /* 0x0000009c00208947 */ /* 0x008fea0003800000 */
.L_x_26:
[----:B------:R3:W-:Y:S01]  /*1e10*/  @!P3 SYNCS.ARRIVE.TRANS64 RZ, [UR33], R2 ;  /* 0x00000002ffffb9a7 */ /* 0x0007e20008000021 */
[----:B------:R-:W-:-:S04]  /*1e20*/  ULOP3.LUT UR5, UR25, 0x2, URZ, 0xfc, !UPT ;  /* 0x0000000219057892 */ /* 0x000fc8000f8efcff */
[----:B------:R-:W-:-:S09]  /*1e30*/  UISETP.NE.AND UP0, UPT, UR5, 0x2, UPT ;  /* 0x000000020500788c */ /* 0x000fd2000bf05270 */
[----:B------:R-:W-:Y:S05]  /*1e40*/  BRA.U UP0, `(.L_x_28) ;  /* 0x0000000100047547 */ /* 0x000fea000b800000 */
[----:B-1----:R-:W-:Y:S05]  /*1e50*/  BPT.TRAP 0x1 ;  /* 0x000000040000795c */ /* 0x002fea0000300000 */
.L_x_28:
[----:B------:R-:W-:Y:S04]  /*1e60*/  BSSY.RECONVERGENT B0, `(.L_x_29) ;  /* 0x0000003000007945 */ /* 0x000fe80003800200 */
[----:B------:R-:W-:Y:S05]  /*1e70*/  @P2 BRA `(.L_x_30) ;  /* 0x0000000000042947 */ /* 0x000fea0003800000 */
[----:B-1----:R-:W-:Y:S05]  /*1e80*/  BPT.TRAP 0x1 ;  /* 0x000000040000795c */ /* 0x002fea0000300000 */
.L_x_30:
[----:B-1----:R-:W-:Y:S05]  /*1e90*/  BSYNC.RECONVERGENT B0 ;  /* 0x0000000000007941 */ /* 0x002fea0003800200 */
.L_x_29:
[----:B------:R-:W-:Y:S02]  /*1ea0*/  UIADD3 UR5, UPT, UPT, UR4, 0x1, URZ ;  /* 0x0000000104057890 */ /* 0x000fe4000fffe0ff */
[----:B------:R-:W-:Y:S02]  /*1eb0*/  USHF.L.U32 UR34, UR13, 0x5, URZ ;  /* 0x000000050d227899 */ /* 0x000fe400080006ff */
[----:B------:R-:W-:Y:S02]  /*1ec0*/  UISETP.NE.AND UP0, UPT, UR5, 0x4, UPT ;  /* 0x000000040500788c */ /* 0x000fe4000bf05270 */
[----:B------:R-:W-:Y:S02]  /*1ed0*/  UIADD3 UR13, UPT, UPT, UR13, 0x1, URZ ;  /* 0x000000010d0d7890 */ /* 0x000fe4000fffe0ff */
[----:B------:R-:W-:Y:S02]  /*1ee0*/  USEL UR6, URZ, 0x1, UP0 ;  /* 0x00000001ff067887 */ /* 0x000fe40008000000 */
[----:B------:R-:W-:-:S02]  /*1ef0*/  USEL UR7, UR5, URZ, UP0 ;  /* 0x000000ff05077287 */ /* 0x000fc40008000000 */
[----:B------:R-:W-:Y:S02]  /*1f00*/  UIADD3 UR14, UP1, UPT, UR28, 0x80, URZ ;  /* 0x000000801c0e7890 */ /* 0x000fe4000ff3e0ff */
[----:B------:R-:W-:Y:S01]  /*1f10*/  ULEA UR5, UR7, UR21, 0x3 ;  /* 0x0000001507057291 */ /* 0x000fe2000f8e18ff */
[----:B------:R-:W-:Y:S01]  /*1f20*/  LOP3.LUT R12, R12, UR6, RZ, 0x3c, !PT ;  /* 0x000000060c0c7c12 */ /* 0x000fe2000f8e3cff */
[----:B------:R-:W-:Y:S02]  /*1f30*/  ULEA UR6, UR4, UR31, 0xb ;  /* 0x0000001f04067291 */ /* 0x000fe4000f8e58ff */
[----:B------:R-:W-:Y:S01]  /*1f40*/  UIADD3.X UR15, UPT, UPT, URZ, UR29, URZ, UP1, !UPT ;  /* 0x0000001dff0f7290 */ /* 0x000fe20008ffe4ff */
[----:B--2---:R-:W-:Y:S01]  /*1f50*/  SHF.L.U32 R0, R12, 0x1f, RZ ;  /* 0x0000001f0c007819 */ /* 0x004fe200000006ff */
[----:B------:R-:W-:Y:S02]  /*1f60*/  ULEA UR6, UR6, UR21, 0x2 ;  /* 0x0000001506067291 */ /* 0x000fe4000f8e10ff */
[----:B------:R-:W-:Y:S01]  /*1f70*/  UPRMT UR16, URZ, 0x5410, UR27 ;  /* 0x00005410ff107896 */ /* 0x000fe2000800001b */
[----:B------:R4:W1:Y:S01]  /*1f80*/  SYNCS.PHASECHK.TRANS64.TRYWAIT P0, [UR5+0x20], R0 ;  /* 0x00002000ff0075a7 */ /* 0x0008620008001105 */
[----:B------:R-:W-:-:S02]  /*1f90*/  ULEA UR5, UR4, UR30, 0xd ;  /* 0x0000001e04057291 */ /* 0x000fc4000f8e68ff */
[----:B------:R-:W-:Y:S02]  /*1fa0*/  UIADD3 UR4, UP0, UPT, UR28, 0x180, URZ ;  /* 0x000001801c047890 */ /* 0x000fe4000ff1e0ff */
[----:B------:R-:W-:Y:S02]  /*1fb0*/  ULEA UR5, UR5, UR21, 0x2 ;  /* 0x0000001505057291 */ /* 0x000fe4000f8e10ff */
[----:B------:R-:W-:Y:S02]  /*1fc0*/  UIADD3 UR32, UPT, UPT, UR6, 0x8800, URZ ;  /* 0x0000880006207890 */ /* 0x000fe4000fffe0ff */
[----:B------:R-:W-:Y:S02]  /*1fd0*/  UIADD3 UR8, UPT, UPT, UR5, 0x10800, URZ ;  /* 0x0001080005087890 */ /* 0x000fe4000fffe0ff */
[----:B------:R-:W-:Y:S02]  /*1fe0*/  UIADD3.X UR5, UPT, UPT, URZ, UR29, URZ, UP0, !UPT ;  /* 0x0000001dff057290 */ /* 0x000fe400087fe4ff */
[----:B------:R-:W-:-:S02]  /*1ff0*/  UISETP.NE.AND UP0, UPT, UR13, UR24, UPT ;  /* 0x000000180d00728c */ /* 0x000fc4000bf05270 */
[----:B------:R-:W-:Y:S01]  /*2000*/  UPRMT UR6, URZ, 0x5410, UR26 ;  /* 0x00005410ff067896 */ /* 0x000fe2000800001a */
[----:B------:R-:W-:Y:S01]  /*2010*/  UMOV UR18, 0x0 ;  /* 0x0000000000127882 */ /* 0x000fe20000000000 */
[----:B------:R-:W-:Y:S01]  /*2020*/  UMOV UR19, 0x10000000 ;  /* 0x1000000000137882 */ /* 0x000fe20000000000 */
[----:B------:R-:W-:Y:S01]  /*2030*/  UMOV UR12, UR36 ;  /* 0x00000024000c7c82 */ /* 0x000fe20008000000 */
[----:B------:R-:W-:Y:S01]  /*2040*/  UMOV UR9, UR33 ;  /* 0x0000002100097c82 */ /* 0x000fe20008000000 */
[----:B------:R-:W-:Y:S01]  /*2050*/  UMOV UR10, UR34 ;  /* 0x00000022000a7c82 */ /* 0x000fe20008000000 */
[----:B------:R-:W-:Y:S03]  /*2060*/  UTMALDG.3D.MULTICAST [UR32], [UR14], UR16, desc[UR18] ;  /* 0x000012200e0073b4 */ /* 0x000fe60008011810 */
[----:B------:R2:W-:Y:S02]  /*2070*/  UTMALDG.3D.MULTICAST [UR8], [UR4], UR6, desc[UR18] ;  /* 0x00001208040073b4 */ /* 0x0005e40008011806 */
[----:B--2---:R-:W-:Y:S01]  /*2080*/  UMOV UR6, UR24 ;  /* 0x0000001800067c82 */ /* 0x004fe20008000000 */
[----:B------:R-:W-:Y:S01]  /*2090*/  UMOV UR4, UR7 ;  /* 0x0000000700047c82 */ /* 0x000fe20008000000 */
[----:B----4-:R-:W-:Y:S05]  /*20a0*/  BRA.U UP0, `(.L_x_31) ;  /* 0xfffffffd00407547 */ /* 0x010fea000b83ffff */
.L_x_25:
[----:B------:R-:W-:Y:S01]  /*20b0*/  ULEA UR4, UR7, UR21, 0x3 ;  /* 0x0000001507047291 */ /* 0x000fe2000f8e18ff */
[----:B--2---:R-:W-:Y:S01]  /*20c0*/  SHF.L.U32 R0, R12, 0x1f, RZ ;  /* 0x0000001f0c007819 */ /* 0x004fe200000006ff */
[----:B------:R-:W-:Y:S01]  /*20d0*/  @!P1 SYNCS.ARRIVE.TRANS64.A1T0 RZ, [UR21+0x88], RZ ;  /* 0x000088ffffff99a7 */ /* 0x000fe20008100015 */
[----:B------:R-:W-:-:S06]  /*20e0*/  UISETP.GT.AND UP0, UPT, UR44, UR43, UPT ;  /* 0x0000002b2c00728c */ /* 0x000fcc000bf04270 */
[----:B-1-3--:R1:W2:Y:S03]  /*20f0*/  SYNCS.PHASECHK.TRANS64.TRYWAIT P0, [UR4+0x20], R0 ;  /* 0x00002000ff0075a7 */ /* 0x00a2a60008001104 */
[----:B------:R-:W-:Y:S05]  /*2100*/  BRA.U !UP0, `(.L_x_32) ;  /* 0x0000000108bc7547 */ /* 0x000fea000b800000 */
[----:B------:R-:W-:Y:S01]  /*2110*/  UIADD3 UR13, UPT, UPT, UR46, UR6, URZ ;  /* 0x000000062e0d7290 */ /* 0x000fe2000fffe0ff */
[----:B------:R-:W-:-:S11]  /*2120*/  UMOV UR4, UR7 ;  /* 0x0000000700047c82 */ /* 0x000fd60008000000 */
.L_x_38:
[----:B------:R-:W-:Y:S01]  /*2130*/  ULEA UR17, UR4, UR21, 0x3 ;  /* 0x0000001504117291 */ /* 0x000fe2000f8e18ff */
[----:B--2---:R-:W-:Y:S01]  /*2140*/  @!P3 MOV R2, 0xa000 ;  /* 0x0000a0000002b802 */ /* 0x004fe20000000f00 */
[----:B--2-4-:R-:W-:Y:S10]  /*2150*/  @P0 BRA `(.L_x_33) ;  /* 0x00000000000c0947 */ /* 0x014ff40003800000 */
[----:B------:R-:W-:-:S04]  /*2160*/  SHF.L.U32 R3, R12, 0x1f, RZ ;  /* 0x0000001f0c037819 */ /* 0x000fc800000006ff */
[----:B------:R-:W2:Y:S02]  /*2170*/  SYNCS.PHASECHK.TRANS64.TRYWAIT P0, [UR17+0x20], R3 ;  /* 0x00002003ff0075a7 */ /* 0x000ea40008001111 */
[----:B--2---:R-:W-:Y:S05]  /*2180*/  @!P0 BRA `(.L_x_34) ;  /* 0x0000009800588947 */ /* 0x004fea0003800000 */
.L_x_33:
[----:B------:R2:W-:Y:S01]  /*2190*/  @!P3 SYNCS.ARRIVE.TRANS64 RZ, [UR17], R2 ;  /* 0x00000002ffffb9a7 */ /* 0x0005e20008000011 */
[----:B------:R-:W-:-:S04]  /*21a0*/  ULOP3.LUT UR5, UR25, 0x2, URZ, 0xfc, !UPT ;  /* 0x0000000219057892 */ /* 0x000fc8000f8efcff */
[----:B------:R-:W-:-:S09]  /*21b0*/  UISETP.NE.AND UP0, UPT, UR5, 0x2, UPT ;  /* 0x000000020500788c */ /* 0x000fd2000bf05270 */
[----:B------:R-:W-:Y:S05]  /*21c0*/  BRA.U UP0, `(.L_x_35) ;  /* 0x0000000100047547 */ /* 0x000fea000b800000 */
[----:B------:R-:W-:Y:S05]  /*21d0*/  BPT.TRAP 0x1 ;  /* 0x000000040000795c */ /* 0x000fea0000300000 */
.L_x_35:
[----:B------:R-:W-:Y:S04]  /*21e0*/  BSSY.RECONVERGENT B0, `(.L_x_36) ;  /* 0x0000003000007945 */ /* 0x000fe80003800200 */
[----:B------:R-:W-:Y:S05]  /*21f0*/  @P2 BRA `(.L_x_37) ;  /* 0x0000000000042947 */ /* 0x000fea0003800000 */
[----:B------:R-:W-:Y:S05]  /*2200*/  BPT.TRAP 0x1 ;  /* 0x000000040000795c */ /* 0x000fea0000300000 */
.L_x_37:
[----:B------:R-:W-:Y:S05]  /*2210*/  BSYNC.RECONVERGENT B0 ;  /* 0x0000000000007941 */ /* 0x000fea0003800200 */
.L_x_36:
[----:B------:R-:W-:Y:S02]  /*2220*/  UIADD3 UR5, UPT, UPT, UR4, 0x1, URZ ;  /* 0x0000000104057890 */ /* 0x000fe4000fffe0ff */
[----:B------:R-:W-:Y:S02]  /*2230*/  UIADD3 UR14, UP1, UPT, UR28, 0x80, URZ ;  /* 0x000000801c0e7890 */ /* 0x000fe4000ff3e0ff */
[----:B------:R-:W-:Y:S02]  /*2240*/  UISETP.NE.AND UP0, UPT, UR5, 0x4, UPT ;  /* 0x000000040500788c */ /* 0x000fe4000bf05270 */
[----:B------:R-:W-:Y:S02]  /*2250*/  ULEA UR16, UR4, UR38, 0xd ;  /* 0x0000002604107291 */ /* 0x000fe4000f8e68ff */
[----:B------:R-:W-:Y:S02]  /*2260*/  USEL UR8, URZ, 0x1, UP0 ;  /* 0x00000001ff087887 */ /* 0x000fe40008000000 */
[----:B------:R-:W-:-:S02]  /*2270*/  USEL UR7, UR5, URZ, UP0 ;  /* 0x000000ff05077287 */ /* 0x000fc40008000000 */
[----:B------:R-:W-:Y:S02]  /*2280*/  UIADD3 UR22, UP0, UPT, UR28, 0x180, URZ ;  /* 0x000001801c167890 */ /* 0x000fe4000ff1e0ff */
[----:B------:R-:W-:Y:S01]  /*2290*/  ULEA UR5, UR7, UR21, 0x3 ;  /* 0x0000001507057291 */ /* 0x000fe2000f8e18ff */
[----:B------:R-:W-:Y:S01]  /*22a0*/  LOP3.LUT R12, R12, UR8, RZ, 0x3c, !PT ;  /* 0x000000080c0c7c12 */ /* 0x000fe2000f8e3cff */
[----:B------:R-:W-:Y:S02]  /*22b0*/  ULEA UR8, UR4, UR37, 0xf ;  /* 0x0000002504087291 */ /* 0x000fe4000f8e78ff */
[----:B------:R-:W-:Y:S01]  /*22c0*/  USHF.L.U32 UR18, UR6, 0x5, URZ ;  /* 0x0000000506127899 */ /* 0x000fe200080006ff */
[----:B-1----:R-:W-:Y:S01]  /*22d0*/  SHF.L.U32 R0, R12, 0x1f, RZ ;  /* 0x0000001f0c007819 */ /* 0x002fe200000006ff */
[----:B------:R-:W-:Y:S02]  /*22e0*/  UPRMT UR4, URZ, 0x5410, UR27 ;  /* 0x00005410ff047896 */ /* 0x000fe4000800001b */
[----:B------:R-:W-:Y:S01]  /*22f0*/  UIADD3.X UR15, UPT, UPT, URZ, UR29, URZ, UP1, !UPT ;  /* 0x0000001dff0f7290 */ /* 0x000fe20008ffe4ff */
[----:B------:R3:W4:Y:S01]  /*2300*/  SYNCS.PHASECHK.TRANS64.TRYWAIT P0, [UR5+0x20], R0 ;  /* 0x00002000ff0075a7 */ /* 0x0007220008001105 */
[----:B------:R-:W-:-:S02]  /*2310*/  UPRMT UR5, URZ, 0x5410, UR26 ;  /* 0x00005410ff057896 */ /* 0x000fc4000800001a */
[----:B------:R-:W-:Y:S01]  /*2320*/  UIADD3.X UR23, UPT, UPT, URZ, UR29, URZ, UP0, !UPT ;  /* 0x0000001dff177290 */ /* 0x000fe200087fe4ff */
[----:B------:R-:W-:Y:S01]  /*2330*/  UMOV UR32, 0x0 ;  /* 0x0000000000207882 */ /* 0x000fe20000000000 */
[----:B------:R-:W-:Y:S01]  /*2340*/  UMOV UR33, 0x10000000 ;  /* 0x1000000000217882 */ /* 0x000fe20000000000 */
[----:B------:R-:W-:Y:S01]  /*2350*/  UMOV UR19, UR35 ;  /* 0x0000002300137c82 */ /* 0x000fe20008000000 */
[----:B------:R-:W-:Y:S01]  /*2360*/  UMOV UR20, UR36 ;  /* 0x0000002400147c82 */ /* 0x000fe20008000000 */
[----:B------:R-:W-:Y:S01]  /*2370*/  UMOV UR12, UR36 ;  /* 0x00000024000c7c82 */ /* 0x000fe20008000000 */
[----:B------:R-:W-:Y:S01]  /*2380*/  UMOV UR9, UR17 ;  /* 0x0000001100097c82 */ /* 0x000fe20008000000 */
[----:B------:R-:W-:Y:S01]  /*2390*/  UMOV UR10, UR18 ;  /* 0x00000012000a7c82 */ /* 0x000fe20008000000 */
[----:B------:R1:W-:Y:S01]  /*23a0*/  UTMALDG.3D.MULTICAST [UR16], [UR14], UR4, desc[UR32] ;  /* 0x000020100e0073b4 */ /* 0x0003e20008011804 */
[----:B------:R-:W-:-:S04]  /*23b0*/  UIADD3 UR6, UPT, UPT, UR6, 0x1, URZ ;  /* 0x0000000106067890 */ /* 0x000fc8000fffe0ff */
[----:B------:R-:W-:Y:S01]  /*23c0*/  UISETP.NE.AND UP0, UPT, UR6, UR13, UPT ;  /* 0x0000000d0600728c */ /* 0x000fe2000bf05270 */
[----:B------:R3:W-:Y:S01]  /*23d0*/  UTMALDG.3D.MULTICAST [UR8], [UR22], UR5, desc[UR32] ;  /* 0x00002008160073b4 */ /* 0x0007e20008011805 */
[----:B-1----:R-:W-:-:S07]  /*23e0*/  UMOV UR4, UR7 ;  /* 0x0000000700047c82 */ /* 0x002fce0008000000 */
[----:B---3--:R-:W-:Y:S05]  /*23f0*/  BRA.U UP0, `(.L_x_38) ;  /* 0xfffffffd004c7547 */ /* 0x008fea000b83ffff */
.L_x_32:
[C---:B------:R-:W-:Y:S01]  /*2400*/  LEA R3, R11.reuse, UR21, 0x3 ;  /* 0x000000150b037c11 */ /* 0x040fe2000f8e18ff */
[----:B------:R-:W-:Y:S01]  /*2410*/  NOP ;  /* 0x0000000000007918 */ /* 0x000fe20000000000 */
[----:B-1----:R-:W-:Y:S02]  /*2420*/  SHF.L.U32 R0, R10, 0x1f, RZ ;  /* 0x0000001f0a007819 */ /* 0x002fe400000006ff */
[----:B------:R-:W-:Y:S02]  /*2430*/  LEA R5, R11, UR21, 0x4 ;  /* 0x000000150b057c11 */ /* 0x000fe4000f8e20ff */
[----:B--2-4-:R-:W1:Y:S02]  /*2440*/  SYNCS.PHASECHK.TRANS64.TRYWAIT P0, [R3+URZ+0x90], R0 ;  /* 0x00009000030075a7 */ /* 0x014e6400080011ff */
[----:B-1----:R-:W-:Y:S05]  /*2450*/  @!P0 BRA `(.L_x_39) ;  /* 0x0000009400bc8947 */ /* 0x002fea0003800000 */
.L_x_177:
[----:B------:R-:W2:Y:S01]  /*2460*/  LDS.128 R4, [R5+0x120] ;  /* 0x0001200005047984 */ /* 0x000ea20000000c00 */
[----:B------:R-:W-:Y:S01]  /*2470*/  UISETP.GE.AND UP0, UPT, UR45, 0x1, UPT ;  /* 0x000000012d00788c */ /* 0x000fe2000bf06270 */
[----:B------:R-:W-:Y:S01]  /*2480*/  @!PT LDS RZ, [RZ] ;  /* 0x00000000fffff984 */ /* 0x000fe20000000800 */
[----:B------:R-:W-:Y:S01]  /*2490*/  @!PT LDS RZ, [RZ] ;  /* 0x00000000fffff984 */ /* 0x000fe20000000800 */
[----:B------:R-:W-:Y:S01]  /*24a0*/  @!PT LDS RZ, [RZ] ;  /* 0x00000000fffff984 */ /* 0x000fe20000000800 */
[----:B------:R-:W-:Y:S01]  /*24b0*/  @!PT LDS RZ, [RZ] ;  /* 0x00000000fffff984 */ /* 0x000fe20000000800 */
[----:B------:R3:W-:Y:S06]  /*24c0*/  MEMBAR.ALL.CTA ;  /* 0x0000000000007992 */ /* 0x0007ec0000008000 */
[----:B---3--:R-:W3:Y:S01]  /*24d0*/  FENCE.VIEW.ASYNC.S ;  /* 0x00000000000073c6 */ /* 0x008ee20000000000 */
[----:B--2---:R-:W-:-:S13]  /*24e0*/  LOP3.LUT P0, RZ, R6, 0x1, RZ, 0xc0, !PT ;  /* 0x0000000106ff7812 */ /* 0x004fda000780c0ff */
[----:B---3--:R-:W-:Y:S01]  /*24f0*/  VOTEU.ANY UP1, P0 ;  /* 0x0000000000ff7886 */ /* 0x008fe20000020100 */
[----:B------:R-:W-:-:S13]  /*2500*/  PLOP3.LUT P0, PT, PT, PT, UP1, 0x80, 0x8 ;  /* 0x000000000008781c */ /* 0x000fda0003f0f018 */
[----:B-1----:R-:W-:Y:S02]  /*2510*/  @P0 LOP3.LUT R0, R5, 0xffff, RZ, 0xc0, !PT ;  /* 0x0000ffff05000812 */ /* 0x002fe400078ec0ff */
[----:B------:R-:W-:Y:S02]  /*2520*/  @P0 MOV R2, R4 ;  /* 0x0000000400020202 */ /* 0x000fe40000000f00 */
[----:B------:R-:W-:Y:S01]  /*2530*/  @P0 R2UR UR5, R0 ;  /* 0x00000000000502ca */ /* 0x000fe200000e0000 */
[----:B------:R-:W-:Y:S01]  /*2540*/  VIADD R0, R3, 0xa0 ;  /* 0x000000a003007836 */ /* 0x000fe20000000000 */
[----:B------:R-:W-:Y:S02]  /*2550*/  @P0 SHF.R.U32.HI R4, RZ, 0x10, R5 ;  /* 0x00000010ff040819 */ /* 0x000fe40000011605 */
[----:B------:R-:W-:Y:S02]  /*2560*/  @P0 R2UR UR6, R2 ;  /* 0x00000000020602ca */ /* 0x000fe400000e0000 */
[----:B------:R-:W-:-:S02]  /*2570*/  PRMT R0, RZ, 0x654, R0 ;  /* 0x00000654ff007816 */ /* 0x000fc40000000000 */
[----:B------:R-:W-:Y:S02]  /*2580*/  @P0 R2UR UR4, R4 ;  /* 0x00000000040402ca */ /* 0x000fe400000e0000 */
[----:B------:R1:W-:Y:S03]  /*2590*/  SYNCS.ARRIVE.TRANS64.RED.A1T0 RZ, [R0+URZ], RZ ;  /* 0x000000ff00ff79a7 */ /* 0x0003e600081004ff */
[----:B------:R-:W-:-:S04]  /*25a0*/  @UP1 UMOV UR39, UR5 ;  /* 0x0000000500271c82 */ /* 0x000fc80008000000 */
[----:B------:R-:W-:-:S04]  /*25b0*/  @UP1 UMOV UR40, UR6 ;  /* 0x0000000600281c82 */ /* 0x000fc80008000000 */
[----:B------:R-:W-:Y:S01]  /*25c0*/  @UP1 UMOV UR36, UR4 ;  /* 0x0000000400241c82 */ /* 0x000fe20008000000 */
[----:B------:R-:W-:Y:S05]  /*25d0*/  BRA.U !UP0, `(.L_x_40) ;  /* 0x0000000108d47547 */ /* 0x000fea000b800000 */
[----:B------:R-:W2:Y:S01]  /*25e0*/  LDCU.128 UR12, c[0x0][0xb10] ;  /* 0x00016200ff0c77ac */ /* 0x000ea20008000c00 */
[----:B------:R-:W3:Y:S01]  /*25f0*/  LDCU UR22, c[0x0][0xb20] ;  /* 0x00016400ff1677ac */ /* 0x000ee20008000800 */
[----:B------:R-:W4:Y:S01]  /*2600*/  LDCU UR20, c[0x0][0xb0c] ;  /* 0x00016180ff1477ac */ /* 0x000f220008000800 */
[----:B------:R-:W1:Y:S01]  /*2610*/  LDCU.64 UR8, c[0x0][0xb28] ;  /* 0x00016500ff0877ac */ /* 0x000e620008000a00 */
[----:B------:R-:W-:Y:S02]  /*2620*/  UISETP.NE.AND UP3, UPT, UR45, 0x1, UPT ;  /* 0x000000012d00788c */ /* 0x000fe4000bf65270 */
[----:B--2---:R-:W-:Y:S02]  /*2630*/  UIMAD.WIDE.U32 UR10, UR41, UR15, URZ ;  /* 0x0000000f290a72a5 */ /* 0x004fe4000f8e00ff */
[----:B------:R-:W-:Y:S02]  /*2640*/  UIMAD.WIDE.U32 UR4, UR42, UR12, URZ ;  /* 0x0000000c2a0472a5 */ /* 0x000fe4000f8e00ff */
[----:B------:R-:W-:-:S02]  /*2650*/  UISETP.NE.AND UP0, UPT, UR14, 0x1, UPT ;  /* 0x000000010e00788c */ /* 0x000fc4000bf05270 */
[----:B------:R-:W-:Y:S01]  /*2660*/  UIMAD.WIDE.U32 UR18, UR39, UR15, URZ ;  /* 0x0000000f271272a5 */ /* 0x000fe2000f8e00ff */
[----:B------:R-:W-:Y:S02]  /*2670*/  UMOV UR10, UR11 ;  /* 0x0000000b000a7c82 */ /* 0x000fe40008000000 */
[----:B------:R-:W-:Y:S01]  /*2680*/  UMOV UR4, UR5 ;  /* 0x0000000500047c82 */ /* 0x000fe20008000000 */
[----:B---3--:R-:W-:Y:S02]  /*2690*/  USHF.R.U32.HI UR10, URZ, UR22, UR10 ;  /* 0x00000016ff0a7299 */ /* 0x008fe4000801160a */
[----:B----4-:R-:W-:Y:S02]  /*26a0*/  UISETP.NE.AND UP2, UPT, UR20, 0x1, UPT ;  /* 0x000000011400788c */ /* 0x010fe4000bf45270 */
[----:B------:R-:W-:Y:S02]  /*26b0*/  USHF.R.U32.HI UR4, URZ, UR13, UR4 ;  /* 0x0000000dff047299 */ /* 0x000fe40008011604 */
[----:B------:R-:W-:-:S02]  /*26c0*/  USEL UR5, UR41, UR10, !UP0 ;  /* 0x0000000a29057287 */ /* 0x000fc4000c000000 */
[----:B------:R-:W-:Y:S02]  /*26d0*/  USEL UR6, UR42, UR4, !UP2 ;  /* 0x000000042a067287 */ /* 0x000fe4000d000000 */
[----:B-1----:R-:W-:Y:S01]  /*26e0*/  UIMAD.WIDE.U32 UR10, UR5, UR8, URZ ;  /* 0x00000008050a72a5 */ /* 0x002fe2000f8e00ff */
[----:B------:R-:W-:Y:S01]  /*26f0*/  UMOV UR4, UR19 ;  /* 0x0000001300047c82 */ /* 0x000fe20008000000 */
[----:B------:R-:W-:Y:S02]  /*2700*/  UIMAD.WIDE.U32 UR16, UR40, UR12, URZ ;  /* 0x0000000c281072a5 */ /* 0x000fe4000f8e00ff */
[----:B------:R-:W-:-:S03]  /*2710*/  UIMAD.WIDE.U32 UR18, UR6, UR8, URZ ;  /* 0x00000008061272a5 */ /* 0x000fc6000f8e00ff */
[----:B------:R-:W-:Y:S01]  /*2720*/  UMOV UR10, UR11 ;  /* 0x0000000b000a7c82 */ /* 0x000fe20008000000 */
[----:B------:R-:W-:Y:S02]  /*2730*/  USHF.R.U32.HI UR4, URZ, UR22, UR4 ;  /* 0x00000016ff047299 */ /* 0x000fe40008011604 */
[----:B------:R-:W-:Y:S01]  /*2740*/  @UP3 USHF.R.U32.HI UR5, URZ, UR9, UR10 ;  /* 0x00000009ff053299 */ /* 0x000fe2000801160a */
[----:B------:R-:W-:Y:S01]  /*2750*/  UMOV UR16, UR17 ;  /* 0x0000001100107c82 */ /* 0x000fe20008000000 */
[----:B------:R-:W-:Y:S01]  /*2760*/  UMOV UR18, UR19 ;  /* 0x0000001300127c82 */ /* 0x000fe20008000000 */
[----:B------:R-:W-:Y:S02]  /*2770*/  USHF.R.U32.HI UR13, URZ, UR13, UR16 ;  /* 0x0000000dff0d7299 */ /* 0x000fe40008011610 */
[----:B------:R-:W-:Y:S02]  /*2780*/  USEL UR4, UR39, UR4, !UP0 ;  /* 0x0000000427047287 */ /* 0x000fe4000c000000 */
[----:B------:R-:W-:-:S02]  /*2790*/  @UP3 USHF.R.U32.HI UR6, URZ, UR9, UR18 ;  /* 0x00000009ff063299 */ /* 0x000fc40008011612 */
[----:B------:R-:W-:Y:S02]  /*27a0*/  UIMAD UR10, UR45, UR5, URZ ;  /* 0x000000052d0a72a4 */ /* 0x000fe4000f8e02ff */
[----:B------:R-:W-:Y:S02]  /*27b0*/  USEL UR5, UR40, UR13, !UP2 ;  /* 0x0000000d28057287 */ /* 0x000fe4000d000000 */
[----:B------:R-:W-:Y:S02]  /*27c0*/  UIMAD UR12, UR45, UR6, URZ ;  /* 0x000000062d0c72a4 */ /* 0x000fe4000f8e02ff */
[----:B------:R-:W-:Y:S02]  /*27d0*/  UISETP.GE.AND UP0, UPT, UR4, UR10, UPT ;  /* 0x0000000a0400728c */ /* 0x000fe4000bf06270 */
[----:B------:R-:W-:Y:S02]  /*27e0*/  UIMAD.WIDE.U32 UR10, UR4, UR8, URZ ;  /* 0x00000008040a72a5 */ /* 0x000fe4000f8e00ff */
[----:B------:R-:W-:-:S02]  /*27f0*/  UISETP.GE.OR UP0, UPT, UR5, UR12, UP0 ;  /* 0x0000000c0500728c */ /* 0x000fc40008706670 */
        /* <DEDUP_REMOVED lines=19> */
.L_x_40:
[----:B------:R-:W2:Y:S02]  /*2930*/  LDCU UR4, c[0x0][0xb30] ;  /* 0x00016600ff0477ac */ /* 0x000ea40008000800 */
[----:B--2---:R-:W-:-:S09]  /*2940*/  UISETP.NE.AND UP0, UPT, UR4, 0x1, UPT ;  /* 0x000000010400788c */ /* 0x004fd2000bf05270 */
[----:B------:R-:W-:Y:S05]  /*2950*/  BRA.U UP0, `(.L_x_41) ;  /* 0x0000000100447547 */ /* 0x000fea000b800000 */
[----:B------:R-:W2:Y:S01]  /*2960*/  LDCU.128 UR12, c[0x0][0xb10] ;  /* 0x00016200ff0c77ac */ /* 0x000ea20008000c00 */
[----:B------:R-:W3:Y:S01]  /*2970*/  LDCU UR10, c[0x0][0xb0c] ;  /* 0x00016180ff0a77ac */ /* 0x000ee20008000800 */
[----:B------:R-:W4:Y:S01]  /*2980*/  LDCU UR6, c[0x0][0xb20] ;  /* 0x00016400ff0677ac */ /* 0x000f220008000800 */
[----:B--2---:R-:W-:Y:S02]  /*2990*/  UIMAD.WIDE.U32 UR8, UR40, UR12, URZ ;  /* 0x0000000c280872a5 */ /* 0x004fe4000f8e00ff */
[----:B------:R-:W-:Y:S02]  /*29a0*/  UIMAD.WIDE.U32 UR4, UR39, UR15, URZ ;  /* 0x0000000f270472a5 */ /* 0x000fe4000f8e00ff */
[----:B---3--:R-:W-:Y:S02]  /*29b0*/  UISETP.NE.AND UP2, UPT, UR10, 0x1, UPT ;  /* 0x000000010a00788c */ /* 0x008fe4000bf45270 */
[----:B------:R-:W-:Y:S01]  /*29c0*/  UISETP.NE.AND UP0, UPT, UR14, 0x1, UPT ;  /* 0x000000010e00788c */ /* 0x000fe2000bf05270 */
[----:B------:R-:W-:-:S02]  /*29d0*/  UMOV UR8, UR9 ;  /* 0x0000000900087c82 */ /* 0x000fc40008000000 */
[----:B------:R-:W-:Y:S01]  /*29e0*/  UMOV UR4, UR5 ;  /* 0x0000000500047c82 */ /* 0x000fe20008000000 */
[----:B------:R-:W-:Y:S02]  /*29f0*/  USHF.R.U32.HI UR13, URZ, UR13, UR8 ;  /* 0x0000000dff0d7299 */ /* 0x000fe40008011608 */
[----:B----4-:R-:W-:Y:S02]  /*2a00*/  USHF.R.U32.HI UR4, URZ, UR6, UR4 ;  /* 0x00000006ff047299 */ /* 0x010fe40008011604 */
[----:B------:R-:W-:Y:S02]  /*2a10*/  USEL UR5, UR40, UR13, !UP2 ;  /* 0x0000000d28057287 */ /* 0x000fe4000d000000 */
[----:B------:R-:W-:-:S04]  /*2a20*/  USEL UR4, UR39, UR4, !UP0 ;  /* 0x0000000427047287 */ /* 0x000fc8000c000000 */
[----:B------:R-:W-:Y:S02]  /*2a30*/  UIADD3 UR6, UPT, UPT, UR5, -UR4, URZ ;  /* 0x8000000405067290 */ /* 0x000fe4000fffe0ff */
[----:B------:R-:W-:Y:S02]  /*2a40*/  UIADD3 UR4, UPT, UPT, -UR5, UR4, URZ ;  /* 0x0000000405047290 */ /* 0x000fe4000fffe1ff */
[----:B------:R-:W-:Y:S02]  /*2a50*/  UIMAD UR39, UR6, UR14, UR39 ;  /* 0x0000000e062772a4 */ /* 0x000fe4000f8e0227 */
[----:B------:R-:W-:-:S12]  /*2a60*/  UIMAD UR40, UR4, UR10, UR40 ;  /* 0x0000000a042872a4 */ /* 0x000fd8000f8e0228 */
.L_x_41:
[----:B------:R-:W-:Y:S01]  /*2a70*/  VIADD R11, R11, 0x1 ;  /* 0x000000010b0b7836 */ /* 0x000fe20000000000 */
[----:B------:R-:W-:Y:S02]  /*2a80*/  R2UR UR5, R70 ;  /* 0x00000000460572ca */ /* 0x000fe400000e0000 */
[----:B------:R-:W-:Y:S02]  /*2a90*/  R2UR UR4, R69 ;  /* 0x00000000450472ca */ /* 0x000fe400000e0000 */
[C---:B------:R-:W-:Y:S02]  /*2aa0*/  ISETP.NE.AND P0, PT, R11.reuse, 0x2, PT ;  /* 0x000000020b00780c */ /* 0x040fe40003f05270 */
[----:B------:R-:W-:Y:S02]  /*2ab0*/  PLOP3.LUT P1, PT, PT, PT, PT, 0x80, 0x8 ;  /* 0x000000000008781c */ /* 0x000fe40003f2f070 */
[----:B------:R-:W-:Y:S02]  /*2ac0*/  SEL R3, RZ, 0x1, P0 ;  /* 0x00000001ff037807 */ /* 0x000fe40000000000 */
[----:B------:R-:W-:-:S02]  /*2ad0*/  SEL R11, R11, RZ, P0 ;  /* 0x000000ff0b0b7207 */ /* 0x000fc40000000000 */
[----:B------:R-:W-:Y:S01]  /*2ae0*/  LOP3.LUT R10, R10, R3, RZ, 0x3c, !PT ;  /* 0x000000030a0a7212 */ /* 0x000fe200078e3cff */
[----:B------:R-:W-:Y:S02]  /*2af0*/  UIADD3 UR16, UPT, UPT, UR40, UR5, URZ ;  /* 0x0000000528107290 */ /* 0x000fe4000fffe0ff */
[----:B------:R-:W-:Y:S01]  /*2b00*/  UIADD3 UR20, UPT, UPT, UR39, UR4, URZ ;  /* 0x0000000427147290 */ /* 0x000fe2000fffe0ff */
[----:B------:R-:W-:Y:S11]  /*2b10*/  BRA.U UP1, `(.L_x_42) ;  /* 0xfffffff101447547 */ /* 0x000ff6000b83ffff */
[----:B------:R-:W-:Y:S01]  /*2b20*/  UIADD3 UR21, UPT, UPT, UR21, 0x20, URZ ;  /* 0x0000002015157890 */ /* 0x000fe2000fffe0ff */
[----:B------:R-:W-:-:S03]  /*2b30*/  SHF.L.U32 R3, R12, 0x1f, RZ ;  /* 0x0000001f0c037819 */ /* 0x000fc600000006ff */
[----:B------:R-:W-:-:S09]  /*2b40*/  ULEA UR4, UR7, UR21, 0x3 ;  /* 0x0000001507047291 */ /* 0x000fd2000f8e18ff */
[----:B------:R-:W2:Y:S02]  /*2b50*/  SYNCS.PHASECHK.TRANS64.TRYWAIT P0, [UR4], R3 ;  /* 0x00000003ff0075a7 */ /* 0x000ea40008001104 */
[----:B--2---:R-:W-:Y:S05]  /*2b60*/  @!P0 BRA `(.L_x_43) ;  /* 0x00000090000c8947 */ /* 0x004fea0003800000 */
.L_x_179:
[----:B------:R-:W-:-:S04]  /*2b70*/  UIADD3 UR4, UPT, UPT, UR7, 0x1, URZ ;  /* 0x0000000107047890 */ /* 0x000fc8000fffe0ff */
[----:B------:R-:W-:-:S04]  /*2b80*/  UISETP.NE.AND UP0, UPT, UR4, 0x4, UPT ;  /* 0x000000040400788c */ /* 0x000fc8000bf05270 */
[----:B------:R-:W-:Y:S02]  /*2b90*/  USEL UR6, URZ, 0x1, UP0 ;  /* 0x00000001ff067887 */ /* 0x000fe40008000000 */
[----:B------:R-:W-:-:S04]  /*2ba0*/  USEL UR4, UR4, URZ, UP0 ;  /* 0x000000ff04047287 */ /* 0x000fc80008000000 */
[----:B------:R-:W-:Y:S01]  /*2bb0*/  ULEA UR5, UR4, UR21, 0x3 ;  /* 0x0000001504057291 */ /* 0x000fe2000f8e18ff */
[----:B------:R-:W-:-:S04]  /*2bc0*/  LOP3.LUT R2, R12, UR6, RZ, 0x3c, !PT ;  /* 0x000000060c027c12 */ /* 0x000fc8000f8e3cff */
[----:B-1----:R-:W-:-:S04]  /*2bd0*/  SHF.L.U32 R3, R2, 0x1f, RZ ;  /* 0x0000001f02037819 */ /* 0x002fc800000006ff */
[----:B------:R-:W1:Y:S02]  /*2be0*/  SYNCS.PHASECHK.TRANS64.TRYWAIT P0, [UR5], R3 ;  /* 0x00000003ff0075a7 */ /* 0x000e640008001105 */
[----:B-1----:R-:W-:Y:S05]  /*2bf0*/  @!P0 BRA `(.L_x_44) ;  /* 0x0000009000008947 */ /* 0x002fea0003800000 */
.L_x_181:
        /* <DEDUP_REMOVED lines=9> */
.L_x_183:
[----:B------:R-:W-:-:S04]  /*2c90*/  UIADD3 UR4, UPT, UPT, UR4, 0x1, URZ ;  /* 0x0000000104047890 */ /* 0x000fc8000fffe0ff */
[----:B------:R-:W-:-:S04]  /*2ca0*/  UISETP.NE.AND UP0, UPT, UR4, 0x4, UPT ;  /* 0x000000040400788c */ /* 0x000fc8000bf05270 */
[----:B------:R-:W-:Y:S02]  /*2cb0*/  USEL UR5, URZ, 0x1, UP0 ;  /* 0x00000001ff057887 */ /* 0x000fe40008000000 */
[----:B------:R-:W-:-:S04]  /*2cc0*/  USEL UR4, UR4, URZ, UP0 ;  /* 0x000000ff04047287 */ /* 0x000fc80008000000 */
[----:B------:R-:W-:Y:S01]  /*2cd0*/  ULEA UR4, UR4, UR21, 0x3 ;  /* 0x0000001504047291 */ /* 0x000fe2000f8e18ff */
[----:B-1----:R-:W-:-:S04]  /*2ce0*/  LOP3.LUT R3, R2, UR5, RZ, 0x3c, !PT ;  /* 0x0000000502037c12 */ /* 0x002fc8000f8e3cff */
[----:B------:R-:W-:Y:S01]  /*2cf0*/  SHF.L.U32 R3, R3, 0x1f, RZ ;  /* 0x0000001f03037819 */ /* 0x000fe200000006ff */
[----:B------:R-:W-:-:S07]  /*2d00*/  IMAD.U32 R0, RZ, RZ, UR4 ;  /* 0x00000004ff007e24 */ /* 0x000fce000f8e00ff */
.L_x_46:
[----:B-1----:R1:W2:Y:S02]  /*2d10*/  SYNCS.PHASECHK.TRANS64.TRYWAIT P0, [R0+URZ], R3 ;  /* 0x00000003000075a7 */ /* 0x0022a400080011ff */
[----:B--2---:R-:W-:Y:S05]  /*2d20*/  @!P0 NANOSLEEP.SYNCS 0x989680 ;  /* 0x009896800000895d */ /* 0x004fea0003900000 */
[----:B------:R-:W2:Y:S02]  /*2d30*/  @!P0 SYNCS.PHASECHK.TRANS64 P0, [R0+URZ], R3 ;  /* 0x00000003000085a7 */ /* 0x000ea400080010ff */
[----:B--2---:R-:W-:Y:S05]  /*2d40*/  @P0 EXIT ;  /* 0x000000000000094d */ /* 0x004fea0003800000 */
[----:B------:R-:W-:Y:S05]  /*2d50*/  BRA `(.L_x_46) ;  /* 0xfffffffc00ec7947 */ /* 0x000fea000383ffff */
.L_x_22:
[----:B------:R-:W1:Y:S02]  /*2d60*/  S2UR UR4, SR_CgaCtaId ;  /* 0x00000000000479c3 */ /* 0x000e640000008800 */
[----:B-1----:R-:W-:-:S04]  /*2d70*/  UISETP.NE.AND UP0, UPT, UR4, URZ, UPT ;  /* 0x000000ff0400728c */ /* 0x002fc8000bf05270 */
[----:B------:R-:W-:-:S09]  /*2d80*/  UISETP.NE.OR UP0, UPT, UR17, 0x1, UP0 ;  /* 0x000000011100788c */ /* 0x000fd20008705670 */
[----:B------:R-:W-:Y:S05]  /*2d90*/  BRA.U UP0, `(.L_x_47) ;  /* 0x00000005004c7547 */ /* 0x000fea000b800000 */
[----:B------:R-:W1:Y:S01]  /*2da0*/  S2UR UR5, SR_CgaCtaId ;  /* 0x00000000000579c3 */ /* 0x000e620000008800 */
[----:B------:R-:W-:Y:S01]  /*2db0*/  UMOV UR4, 0x400 ;  /* 0x0000040000047882 */ /* 0x000fe20000000000 */
[----:B------:R-:W-:Y:S01]  /*2dc0*/  ISETP.GE.U32.AND P2, PT, R0, 0x10, PT ;  /* 0x000000100000780c */ /* 0x000fe20003f46070 */
[----:B------:R-:W-:Y:S01]  /*2dd0*/  IMAD.MOV.U32 R12, RZ, RZ, 0x1 ;  /* 0x00000001ff0c7424 */ /* 0x000fe200078e00ff */
[----:B------:R-:W-:Y:S02]  /*2de0*/  CS2R R10, SRZ ;  /* 0x00000000000a7805 */ /* 0x000fe4000001ff00 */
[----:B------:R-:W-:Y:S01]  /*2df0*/  CS2R R8, SRZ ;  /* 0x0000000000087805 */ /* 0x000fe2000001ff00 */
[----:B-1----:R-:W-:-:S03]  /*2e00*/  ULEA UR6, UR5, UR4, 0x18 ;  /* 0x0000000405067291 */ /* 0x002fc6000f8ec0ff */
[----:B------:R-:W-:-:S09]  /*2e10*/  UMOV UR5, URZ ;  /* 0x000000ff00057c82 */ /* 0x000fd20008000000 */
.L_x_51:
[----:B------:R-:W-:Y:S02]  /*2e20*/  LEA R2, R8, UR6, 0x3 ;  /* 0x0000000608027c11 */ /* 0x000fe4000f8e18ff */
[----:B------:R-:W-:-:S03]  /*2e30*/  SHF.L.U32 R5, R9, 0x1f, RZ ;  /* 0x0000001f09057819 */ /* 0x000fc600000006ff */
[----:B------:R-:W-:Y:S01]  /*2e40*/  VIADD R4, R2, 0x100 ;  /* 0x0000010002047836 */ /* 0x000fe20000000000 */
[----:B------:R-:W1:Y:S02]  /*2e50*/  SYNCS.PHASECHK.TRANS64.TRYWAIT P0, [R2+URZ+0xf0], R5 ;  /* 0x0000f005020075a7 */ /* 0x000e6400080011ff */
[----:B-1----:R-:W-:Y:S05]  /*2e60*/  @!P0 BRA `(.L_x_48) ;  /* 0x0000008c00948947 */ /* 0x002fea0003800000 */
.L_x_184:
[----:B------:R-:W-:Y:S01]  /*2e70*/  ULEA UR4, UR5, UR6, 0x3 ;  /* 0x0000000605047291 */ /* 0x000fe2000f8e18ff */
[----:B------:R-:W-:Y:S02]  /*2e80*/  PRMT R4, RZ, 0x654, R4 ;  /* 0x00000654ff047816 */ /* 0x000fe40000000004 */
[----:B-1----:R-:W-:Y:S01]  /*2e90*/  SHF.L.U32 R5, R12, 0x1f, RZ ;  /* 0x0000001f0c057819 */ /* 0x002fe200000006ff */
[----:B------:R-:W-:Y:S01]  /*2ea0*/  UIADD3 UR7, UPT, UPT, UR4, 0x90, URZ ;  /* 0x0000009004077890 */ /* 0x000fe2000fffe0ff */
[----:B------:R1:W-:Y:S05]  /*2eb0*/  SYNCS.ARRIVE.TRANS64.RED.A1T0 RZ, [R4+URZ], RZ ;  /* 0x000000ff04ff79a7 */ /* 0x0003ea00081004ff */
[----:B------:R-:W-:Y:S01]  /*2ec0*/  IMAD.U32 R7, RZ, RZ, UR7 ;  /* 0x00000007ff077e24 */ /* 0x000fe2000f8e00ff */
[----:B------:R-:W2:Y:S04]  /*2ed0*/  SYNCS.PHASECHK.TRANS64.TRYWAIT P0, [UR4+0xa0], R5 ;  /* 0x0000a005ff0075a7 */ /* 0x000ea80008001104 */
[----:B------:R-:W-:Y:S01]  /*2ee0*/  PRMT R6, R0, 0x654, R7 ;  /* 0x0000065400067816 */ /* 0x000fe20000000007 */
[----:B-1----:R-:W-:Y:S01]  /*2ef0*/  @!P2 IMAD.MOV.U32 R4, RZ, RZ, 0x10 ;  /* 0x00000010ff04a424 */ /* 0x002fe200078e00ff */
[----:B--2---:R-:W-:Y:S06]  /*2f00*/  @!P0 BRA `(.L_x_49) ;  /* 0x0000008c00808947 */ /* 0x004fec0003800000 */
.L_x_186:
[----:B------:R-:W-:Y:S01]  /*2f10*/  ULEA UR8, UR5, UR6, 0x4 ;  /* 0x0000000605087291 */ /* 0x000fe2000f8e20ff */
[----:B------:R-:W-:Y:S01]  /*2f20*/  SEL R3, R6, R3, !P2 ;  /* 0x0000000306037207 */ /* 0x000fe20005000000 */
[----:B------:R-:W-:Y:S01]  /*2f30*/  UIADD3 UR9, UPT, UPT, UR4, 0x90, URZ ;  /* 0x0000009004097890 */ /* 0x000fe2000fffe0ff */
[----:B-1----:R-:W-:Y:S01]  /*2f40*/  LEA R2, R11, UR6, 0x3 ;  /* 0x000000060b027c11 */ /* 0x002fe2000f8e18ff */
[----:B------:R-:W-:Y:S01]  /*2f50*/  UIADD3 UR8, UPT, UPT, UR8, 0x120, URZ ;  /* 0x0000012008087890 */ /* 0x000fe2000fffe0ff */
[----:B------:R-:W-:Y:S01]  /*2f60*/  SHF.L.U32 R5, R10, 0x1f, RZ ;  /* 0x0000001f0a057819 */ /* 0x000fe200000006ff */
[----:B------:R1:W-:Y:S01]  /*2f70*/  @!P2 SYNCS.ARRIVE.TRANS64.RED RZ, [R3+URZ], R4 ;  /* 0x0000000403ffa9a7 */ /* 0x0003e200080004ff */
[----:B------:R-:W-:Y:S01]  /*2f80*/  UIADD3 UR4, UPT, UPT, UR5, 0x1, URZ ;  /* 0x0000000105047890 */ /* 0x000fe2000fffe0ff */
[----:B------:R-:W-:-:S03]  /*2f90*/  VIADD R8, R8, 0x1 ;  /* 0x0000000108087836 */ /* 0x000fc60000000000 */
[----:B------:R-:W-:Y:S02]  /*2fa0*/  UISETP.NE.AND UP0, UPT, UR4, 0x2, UPT ;  /* 0x000000020400788c */ /* 0x000fe4000bf05270 */
[----:B------:R-:W-:Y:S06]  /*2fb0*/  UGETNEXTWORKID.BROADCAST [UR8], [UR9] ;  /* 0x00000000080073ca */ /* 0x000fec0008000100 */
[----:B------:R-:W-:Y:S01]  /*2fc0*/  USEL UR7, URZ, 0x1, UP0 ;  /* 0x00000001ff077887 */ /* 0x000fe20008000000 */
[----:B------:R-:W-:Y:S01]  /*2fd0*/  ISETP.NE.AND P0, PT, R8, 0x2, PT ;  /* 0x000000020800780c */ /* 0x000fe20003f05270 */
[----:B------:R-:W-:Y:S01]  /*2fe0*/  USEL UR5, UR4, URZ, UP0 ;  /* 0x000000ff04057287 */ /* 0x000fe20008000000 */
[----:B------:R-:W2:Y:S03]  /*2ff0*/  SYNCS.PHASECHK.TRANS64.TRYWAIT P1, [R2+URZ+0x90], R5 ;  /* 0x00009005020075a7 */ /* 0x000ea600080211ff */
[----:B------:R-:W-:Y:S01]  /*3000*/  LOP3.LUT R12, R12, UR7, RZ, 0x3c, !PT ;  /* 0x000000070c0c7c12 */ /* 0x000fe2000f8e3cff */
[----:B-12---:R-:W-:Y:S07]  /*3010*/  @!P1 BRA `(.L_x_50) ;  /* 0x0000008c00549947 */ /* 0x006fee0003800000 */
.L_x_187:
[C---:B------:R-:W-:Y:S01]  /*3020*/  LEA R4, R11.reuse, UR6, 0x4 ;  /* 0x000000060b047c11 */ /* 0x040fe2000f8e20ff */
[----:B-1----:R-:W-:Y:S01]  /*3030*/  VIADD R2, R2, 0xa0 ;  /* 0x000000a002027836 */ /* 0x002fe20000000000 */
[----:B------:R-:W-:Y:S01]  /*3040*/  SEL R8, R8, RZ, P0 ;  /* 0x000000ff08087207 */ /* 0x000fe20000000000 */
[----:B------:R-:W-:-:S03]  /*3050*/  VIADD R11, R11, 0x1 ;  /* 0x000000010b0b7836 */ /* 0x000fc60000000000 */
[----:B------:R-:W1:Y:S01]  /*3060*/  LDS.128 R4, [R4+0x120] ;  /* 0x0001200004047984 */ /* 0x000e620000000c00 */
[----:B------:R-:W-:Y:S02]  /*3070*/  PRMT R2, RZ, 0x654, R2 ;  /* 0x00000654ff027816 */ /* 0x000fe40000000002 */
[C---:B------:R-:W-:Y:S01]  /*3080*/  ISETP.NE.AND P1, PT, R11.reuse, 0x2, PT ;  /* 0x000000020b00780c */ /* 0x040fe20003f25270 */
[----:B------:R-:W-:Y:S01]  /*3090*/  @!PT LDS RZ, [RZ] ;  /* 0x00000000fffff984 */ /* 0x000fe20000000800 */
[----:B------:R-:W-:Y:S01]  /*30a0*/  @!PT LDS RZ, [RZ] ;  /* 0x00000000fffff984 */ /* 0x000fe20000000800 */
[----:B------:R-:W-:Y:S01]  /*30b0*/  @!PT LDS RZ, [RZ] ;  /* 0x00000000fffff984 */ /* 0x000fe20000000800 */
[----:B------:R-:W-:Y:S01]  /*30c0*/  @!PT LDS RZ, [RZ] ;  /* 0x00000000fffff984 */ /* 0x000fe20000000800 */
[----:B------:R2:W-:Y:S06]  /*30d0*/  MEMBAR.ALL.CTA ;  /* 0x0000000000007992 */ /* 0x0005ec0000008000 */
[----:B--2---:R-:W2:Y:S01]  /*30e0*/  FENCE.VIEW.ASYNC.S ;  /* 0x00000000000073c6 */ /* 0x004ea20000000000 */
[----:B------:R-:W-:Y:S01]  /*30f0*/  SEL R11, R11, RZ, P1 ;  /* 0x000000ff0b0b7207 */ /* 0x000fe20000800000 */
[----:B--2---:R2:W-:Y:S01]  /*3100*/  SYNCS.ARRIVE.TRANS64.RED.A1T0 RZ, [R2+URZ], RZ ;  /* 0x000000ff02ff79a7 */ /* 0x0045e200081004ff */
[----:B-1----:R-:W-:-:S02]  /*3110*/  LOP3.LUT P3, RZ, R6, 0x1, RZ, 0xc0, !PT ;  /* 0x0000000106ff7812 */ /* 0x002fc4000786c0ff */
[----:B------:R-:W-:-:S04]  /*3120*/  SEL R5, RZ, 0x1, P1 ;  /* 0x00000001ff057807 */ /* 0x000fc80000800000 */
[----:B------:R-:W-:Y:S02]  /*3130*/  LOP3.LUT R10, R10, R5, RZ, 0x3c, !PT ;  /* 0x000000050a0a7212 */ /* 0x000fe400078e3cff */
[----:B--2---:R-:W-:-:S04]  /*3140*/  SEL R2, RZ, 0x1, P0 ;  /* 0x00000001ff027807 */ /* 0x004fc80000000000 */
[----:B------:R-:W-:Y:S01]  /*3150*/  LOP3.LUT R9, R9, R2, RZ, 0x3c, !PT ;  /* 0x0000000209097212 */ /* 0x000fe200078e3cff */
[----:B------:R-:W-:Y:S06]  /*3160*/  @P3 BRA `(.L_x_51) ;  /* 0xfffffffc002c3947 */ /* 0x000fec000383ffff */
[----:B------:R-:W-:Y:S01]  /*3170*/  ULEA UR4, UR5, UR6, 0x3 ;  /* 0x0000000605047291 */ /* 0x000fe2000f8e18ff */
[----:B------:R-:W-:-:S08]  /*3180*/  SHF.L.U32 R3, R12, 0x1f, RZ ;  /* 0x0000001f0c037819 */ /* 0x000fd000000006ff */
[----:B------:R-:W1:Y:S02]  /*3190*/  SYNCS.PHASECHK.TRANS64 P0, [UR4+0xa0], R3 ;  /* 0x0000a003ff0075a7 */ /* 0x000e640008001004 */
[----:B-1----:R-:W-:Y:S05]  /*31a0*/  @P0 BRA `(.L_x_52) ;  /* 0x0000000000080947 */ /* 0x002fea0003800000 */
[----:B------:R-:W1:Y:S02]  /*31b0*/  SYNCS.PHASECHK.TRANS64.TRYWAIT P0, [UR4+0xa0], R3 ;  /* 0x0000a003ff0075a7 */ /* 0x000e640008001104 */
[----:B-1----:R-:W-:Y:S05]  /*31c0*/  @!P0 BRA `(.L_x_53) ;  /* 0x0000008800fc8947 */ /* 0x002fea0003800000 */
.L_x_52:
[----:B------:R-:W-:-:S04]  /*31d0*/  UIADD3 UR7, UPT, UPT, UR5, 0x1, URZ ;  /* 0x0000000105077890 */ /* 0x000fc8000fffe0ff */
[----:B------:R-:W-:-:S04]  /*31e0*/  UISETP.NE.AND UP0, UPT, UR7, 0x2, UPT ;  /* 0x000000020700788c */ /* 0x000fc8000bf05270 */
[----:B------:R-:W-:Y:S02]  /*31f0*/  USEL UR8, URZ, 0x1, UP0 ;  /* 0x00000001ff087887 */ /* 0x000fe40008000000 */
[----:B------:R-:W-:-:S04]  /*3200*/  USEL UR7, UR7, URZ, UP0 ;  /* 0x000000ff07077287 */ /* 0x000fc80008000000 */
[----:B------:R-:W-:Y:S01]  /*3210*/  ULEA UR7, UR7, UR6, 0x3 ;  /* 0x0000000607077291 */ /* 0x000fe2000f8e18ff */
[----:B-1----:R-:W-:-:S04]  /*3220*/  LOP3.LUT R3, R12, UR8, RZ, 0x3c, !PT ;  /* 0x000000080c037c12 */ /* 0x002fc8000f8e3cff */
[----:B------:R-:W-:-:S04]  /*3230*/  SHF.L.U32 R0, R3, 0x1f, RZ ;  /* 0x0000001f03007819 */ /* 0x000fc800000006ff */
[----:B------:R-:W1:Y:S02]  /*3240*/  SYNCS.PHASECHK.TRANS64 P0, [UR7+0xa0], R0 ;  /* 0x0000a000ff0075a7 */ /* 0x000e640008001007 */
[----:B-1----:R-:W-:Y:S05]  /*3250*/  @P0 EXIT ;  /* 0x000000000000094d */ /* 0x002fea0003800000 */
[----:B------:R-:W-:Y:S02]  /*3260*/  SHF.L.U32 R3, R3, 0x1f, RZ ;  /* 0x0000001f03037819 */ /* 0x000fe400000006ff */
[----:B------:R-:W-:-:S07]  /*3270*/  MOV R0, UR7 ;  /* 0x0000000700007c02 */ /* 0x000fce0008000f00 */
.L_x_54:
[----:B-1----:R1:W2:Y:S02]  /*3280*/  SYNCS.PHASECHK.TRANS64.TRYWAIT P0, [R0+URZ+0xa0], R3 ;  /* 0x0000a003000075a7 */ /* 0x0022a400080011ff */
[----:B--2---:R-:W-:Y:S05]  /*3290*/  @!P0 NANOSLEEP.SYNCS 0x989680 ;  /* 0x009896800000895d */ /* 0x004fea0003900000 */
[----:B------:R-:W2:Y:S02]  /*32a0*/  @!P0 SYNCS.PHASECHK.TRANS64 P0, [R0+URZ+0xa0], R3 ;  /* 0x0000a003000085a7 */ /* 0x000ea400080010ff */
[----:B--2---:R-:W-:Y:S05]  /*32b0*/  @P0 EXIT ;  /* 0x000000000000094d */ /* 0x004fea0003800000 */
[----:B------:R-:W-:Y:S05]  /*32c0*/  BRA `(.L_x_54) ;  /* 0xfffffffc00ec7947 */ /* 0x000fea000383ffff */
.L_x_47:
[----:B------:R-:W-:Y:S05]  /*32d0*/  BRA.U UP4, `(.L_x_55) ;  /* 0x0000000d04d87547 */ /* 0x000fea000b800000 */
[----:B------:R-:W1:Y:S01]  /*32e0*/  S2UR UR7, SR_CgaCtaId ;  /* 0x00000000000779c3 */ /* 0x000e620000008800 */
[----:B------:R-:W-:Y:S01]  /*32f0*/  UMOV UR4, 0x40 ;  /* 0x0000004000047882 */ /* 0x000fe20000000000 */
[----:B------:R-:W-:Y:S01]  /*3300*/  NOP ;  /* 0x0000000000007918 */ /* 0x000fe20000000000 */
[----:B------:R-:W-:Y:S01]  /*3310*/  UMOV UR6, 0x400 ;  /* 0x0000040000067882 */ /* 0x000fe20000000000 */
[----:B-1----:R-:W-:Y:S02]  /*3320*/  ULEA UR5, UR7, UR4, 0x18 ;  /* 0x0000000407057291 */ /* 0x002fe4000f8ec0ff */
[----:B------:R-:W-:-:S07]  /*3330*/  ULEA UR6, UR7, UR6, 0x18 ;  /* 0x0000000607067291 */ /* 0x000fce000f8ec0ff */
[----:B------:R-:W1:Y:S02]  /*3340*/  LDS.U8 R0, [UR5+0x1c] ;  /* 0x00001c05ff007984 */ /* 0x000e640008000000 */
[----:B-1----:R-:W-:-:S13]  /*3350*/  ISETP.NE.AND P0, PT, R0, RZ, PT ;  /* 0x000000ff0000720c */ /* 0x002fda0003f05270 */
[----:B------:R-:W-:Y:S05]  /*3360*/  @P0 BRA `(.L_x_56) ;  /* 0x0000000000580947 */ /* 0x000fea0003800000 */
[----:B------:R-:W-:-:S13]  /*3370*/  ELECT P0, URZ, PT ;  /* 0x0000000000ff782f */ /* 0x000fda0003800000 */
[----:B------:R-:W-:Y:S05]  /*3380*/  @!P0 BRA `(.L_x_57) ;  /* 0x0000000000608947 */ /* 0x000fea0003800000 */
[----:B------:R-:W-:Y:S01]  /*3390*/  UMOV UR4, 0x10 ;  /* 0x0000001000047882 */ /* 0x000fe20000000000 */
[----:B------:R-:W-:Y:S01]  /*33a0*/  HFMA2 R0, -RZ, RZ, 0, 5.9604644775390625e-08 ;  /* 0x00000001ff007431 */ /* 0x000fe200000001ff */
[----:B------:R-:W-:-:S03]  /*33b0*/  MOV R3, 0xffff ;  /* 0x0000ffff00037802 */ /* 0x000fc60000000f00 */
[----:B------:R-:W-:Y:S04]  /*33c0*/  DEPBAR.LE SB1, 0x36 ;  /* 0x00009d800000791a */ /* 0x000fe80000000000 */
[----:B------:R-:W1:Y:S02]  /*33d0*/  UTCATOMSWS.FIND_AND_SET.ALIGN UP0, UR4, UR4 ;  /* 0x00000004000475e3 */ /* 0x000e640008000800 */
[----:B-1----:R-:W-:Y:S01]  /*33e0*/  MOV R4, UR4 ;  /* 0x0000000400047c02 */ /* 0x002fe20008000f00 */
[----:B------:R-:W-:Y:S06]  /*33f0*/  BRA.U UP0, `(.L_x_58) ;  /* 0x0000000100187547 */ /* 0x000fec000b800000 */
.L_x_59:
[----:B------:R-:W-:Y:S05]  /*3400*/  NANOSLEEP 0x64 ;  /* 0x000000640000795d */ /* 0x000fea0003800000 */
[----:B------:R-:W-:-:S05]  /*3410*/  UMOV UR4, 0x10 ;  /* 0x0000001000047882 */ /* 0x000fca0000000000 */
[----:B------:R-:W-:Y:S04]  /*3420*/  DEPBAR.LE SB1, 0x36 ;  /* 0x00009d800000791a */ /* 0x000fe80000000000 */
[----:B------:R-:W1:Y:S02]  /*3430*/  UTCATOMSWS.FIND_AND_SET.ALIGN UP0, UR4, UR4 ;  /* 0x00000004000475e3 */ /* 0x000e640008000800 */
[----:B-1----:R-:W-:Y:S01]  /*3440*/  MOV R4, UR4 ;  /* 0x0000000400047c02 */ /* 0x002fe20008000f00 */
[----:B------:R-:W-:Y:S05]  /*3450*/  BRA.U !UP0, `(.L_x_59) ;  /* 0xfffffffd08e87547 */ /* 0x000fea000b83ffff */
.L_x_58:
[-C--:B------:R-:W-:Y:S02]  /*3460*/  SHF.L.U32 R3, R3, R4.reuse, RZ ;  /* 0x0000000403037219 */ /* 0x080fe400000006ff */
[----:B------:R-:W-:Y:S01]  /*3470*/  SHF.L.U32 R0, R0, R4, RZ ;  /* 0x0000000400007219 */ /* 0x000fe200000006ff */
[----:B------:R-:W-:Y:S02]  /*3480*/  IMAD.SHL.U32 R4, R4, 0x20, RZ ;  /* 0x0000002004047824 */ /* 0x000fe400078e00ff */
[----:B------:R1:W-:Y:S04]  /*3490*/  ATOMS.OR RZ, [UR5+0x14], R3 ;  /* 0x00001403ffff798c */ /* 0x0003e8000b000005 */
[----:B------:R1:W-:Y:S04]  /*34a0*/  ATOMS.OR RZ, [UR5+0x18], R0 ;  /* 0x00001800ffff798c */ /* 0x0003e8000b000005 */
[----:B------:R1:W-:Y:S01]  /*34b0*/  STS [UR6+0x140], R4 ;  /* 0x00014004ff007988 */ /* 0x0003e20008000806 */
[----:B------:R-:W-:Y:S05]  /*34c0*/  BRA `(.L_x_57) ;  /* 0x0000000000107947 */ /* 0x000fea0003800000 */
.L_x_56:
[----:B------:R-:W-:Y:S02]  /*34d0*/  MOV R0, 0xffffffff ;  /* 0xffffffff00007802 */ /* 0x000fe40000000f00 */
[----:B------:R-:W-:-:S03]  /*34e0*/  MOV R4, 0x3510 ;  /* 0x0000351000047802 */ /* 0x000fc60000000f00 */
[----:B------:R1:W-:Y:S04]  /*34f0*/  STS [UR6+0x140], R0 ;  /* 0x00014000ff007988 */ /* 0x0003e80008000806 */
[----:B-1---5:R-:W-:Y:S05]  /*3500*/  CALL.REL.NOINC `($__internal_1_$__cuda_sm10x_tcgen05_guardrail_trap_phase_invalid_during_alloc) ;  /* 0x0000009000f47944 */ /* 0x022fea0003c00000 */
.L_x_57:
[----:B------:R-:W-:Y:S05]  /*3510*/  WARPSYNC.ALL ;  /* 0x0000000000007948 */ /* 0x000fea0003800000 */
[----:B------:R-:W2:Y:S01]  /*3520*/  S2UR UR4, SR_CgaCtaId ;  /* 0x00000000000479c3 */ /* 0x000ea20000008800 */
[----:B------:R-:W-:Y:S01]  /*3530*/  UMOV UR26, 0x400 ;  /* 0x00000400001a7882 */ /* 0x000fe20000000000 */
[----:B------:R-:W-:-:S06]  /*3540*/  NOP ;  /* 0x0000000000007918 */ /* 0x000fcc0000000000 */
[----:B------:R-:W-:Y:S06]  /*3550*/  BAR.ARV 0x6, 0xa0 ;  /* 0x0182800000007b1d */ /* 0x000fec0000002000 */
[----:B------:R-:W3:Y:S01]  /*3560*/  LDCU UR5, c[0x0][0x38c] ;  /* 0x00007180ff0577ac */ /* 0x000ee20008000800 */
[----:B------:R-:W-:Y:S01]  /*3570*/  LOP3.LUT R2, R2, 0xffff, RZ, 0xc0, !PT ;  /* 0x0000ffff02027812 */ /* 0x000fe200078ec0ff */
[----:B------:R-:W-:Y:S01]  /*3580*/  IMAD.MOV.U32 R11, RZ, RZ, 0x1 ;  /* 0x00000001ff0b7424 */ /* 0x000fe200078e00ff */
[----:B------:R-:W-:Y:S01]  /*3590*/  CS2R R8, SRZ ;  /* 0x0000000000087805 */ /* 0x000fe2000001ff00 */
[----:B------:R-:W4:Y:S01]  /*35a0*/  LDCU UR7, c[0x0][0x38c] ;  /* 0x00007180ff0777ac */ /* 0x000f220008000800 */
[----:B------:R-:W-:Y:S01]  /*35b0*/  R2UR UR27, R2 ;  /* 0x00000000021b72ca */ /* 0x000fe200000e0000 */
[----:B------:R-:W-:Y:S01]  /*35c0*/  IMAD.MOV.U32 R10, RZ, RZ, RZ ;  /* 0x000000ffff0a7224 */ /* 0x000fe200078e00ff */
[----:B------:R-:W-:Y:S01]  /*35d0*/  UMOV UR30, URZ ;  /* 0x000000ff001e7c82 */ /* 0x000fe20008000000 */
[----:B------:R-:W-:Y:S01]  /*35e0*/  UMOV UR24, URZ ;  /* 0x000000ff00187c82 */ /* 0x000fe20008000000 */
[----:B--2---:R-:W-:Y:S01]  /*35f0*/  ULEA UR26, UR4, UR26, 0x18 ;  /* 0x0000001a041a7291 */ /* 0x004fe2000f8ec0ff */
[----:B------:R-:W-:Y:S01]  /*3600*/  UMOV UR38, 0x0 ;  /* 0x0000000000267882 */ /* 0x000fe20000000000 */
[----:B------:R-:W-:-:S02]  /*3610*/  UMOV UR39, 0x4400910 ;  /* 0x0440091000277882 */ /* 0x000fc40000000000 */
[----:B------:R-:W-:Y:S02]  /*3620*/  UIADD3 UR4, UPT, UPT, UR26, 0x8800, URZ ;  /* 0x000088001a047890 */ /* 0x000fe4000fffe0ff */
[----:B------:R-:W-:Y:S02]  /*3630*/  UIADD3 UR6, UPT, UPT, UR26, 0x10800, URZ ;  /* 0x000108001a067890 */ /* 0x000fe4000fffe0ff */
[----:B---3--:R-:W-:Y:S01]  /*3640*/  UIADD3 UR5, UPT, UPT, UR5, 0x1f, URZ ;  /* 0x0000001f05057890 */ /* 0x008fe2000fffe0ff */
[----:B-1----:R-:W1:Y:S01]  /*3650*/  LDS R0, [UR26+0x140] ;  /* 0x0001401aff007984 */ /* 0x002e620008000800 */
[----:B------:R-:W-:Y:S01]  /*3660*/  UMOV UR36, 0x0 ;  /* 0x0000000000247882 */ /* 0x000fe20000000000 */
[----:B------:R-:W-:Y:S01]  /*3670*/  UMOV UR37, 0x4400910 ;  /* 0x0440091000257882 */ /* 0x000fe20000000000 */
[----:B------:R-:W-:Y:S02]  /*3680*/  USHF.R.S32.HI UR40, URZ, 0x1f, UR5 ;  /* 0x0000001fff287899 */ /* 0x000fe40008011405 */
[----:B----4-:R-:W-:-:S02]  /*3690*/  UISETP.GE.AND UP4, UPT, UR7, 0x1, UPT ;  /* 0x000000010700788c */ /* 0x010fc4000bf86270 */
[----:B------:R-:W-:Y:S02]  /*36a0*/  ULEA.HI UR40, UR40, UR5, URZ, 0x5 ;  /* 0x0000000528287291 */ /* 0x000fe4000f8f28ff */
[----:B------:R-:W-:Y:S02]  /*36b0*/  USHF.R.U32.HI UR5, URZ, 0x4, UR4 ;  /* 0x00000004ff057899 */ /* 0x000fe40008011604 */
[----:B------:R-:W-:Y:S02]  /*36c0*/  USHF.R.S32.HI UR40, URZ, 0x5, UR40 ;  /* 0x00000005ff287899 */ /* 0x000fe40008011428 */
[----:B------:R-:W-:Y:S02]  /*36d0*/  USHF.R.U32.HI UR4, URZ, 0x4, UR6 ;  /* 0x00000004ff047899 */ /* 0x000fe40008011606 */
[----:B------:R-:W-:Y:S02]  /*36e0*/  UISETP.LT.AND UP0, UPT, UR40, 0x1, UPT ;  /* 0x000000012800788c */ /* 0x000fe4000bf01270 */
[----:B------:R-:W-:-:S02]  /*36f0*/  ULOP3.LUT UR5, UR5, 0x3fff, URZ, 0xc0, !UPT ;  /* 0x00003fff05057892 */ /* 0x000fc4000f8ec0ff */
[----:B------:R-:W-:Y:S02]  /*3700*/  ULOP3.LUT UR4, UR4, 0x3fff, URZ, 0xc0, !UPT ;  /* 0x00003fff04047892 */ /* 0x000fe4000f8ec0ff */
[----:B------:R-:W-:Y:S02]  /*3710*/  USEL UR41, UR40, 0x1, !UP0 ;  /* 0x0000000128297887 */ /* 0x000fe4000c000000 */
[----:B------:R-:W-:Y:S02]  /*3720*/  ULOP3.LUT UR28, UR5, 0x10000, URZ, 0xfc, !UPT ;  /* 0x00010000051c7892 */ /* 0x000fe4000f8efcff */
[----:B------:R-:W-:Y:S02]  /*3730*/  ULOP3.LUT UR29, UR4, 0x10000, URZ, 0xfc, !UPT ;  /* 0x00010000041d7892 */ /* 0x000fe4000f8efcff */
[----:B------:R-:W-:Y:S01]  /*3740*/  UIADD3 UR41, UPT, UPT, -UR41, URZ, URZ ;  /* 0x000000ff29297290 */ /* 0x000fe2000fffe1ff */
[----:B------:R-:W-:Y:S01]  /*3750*/  UMOV UR34, 0x0 ;  /* 0x0000000000227882 */ /* 0x000fe20000000000 */
[----:B------:R-:W-:Y:S01]  /*3760*/  UMOV UR35, 0x4400910 ;  /* 0x0440091000237882 */ /* 0x000fe20000000000 */
[----:B------:R-:W-:Y:S01]  /*3770*/  UMOV UR32, 0x0 ;  /* 0x0000000000207882 */ /* 0x000fe20000000000 */
[----:B------:R-:W-:Y:S01]  /*3780*/  UMOV UR33, 0x4400910 ;  /* 0x0440091000217882 */ /* 0x000fe20000000000 */
[----:B-1----:R-:W-:-:S15]  /*3790*/  R2UR UR42, R0 ;  /* 0x00000000002a72ca */ /* 0x002fde00000e0000 */
.L_x_66:
[----:B------:R-:W-:Y:S02]  /*37a0*/  LEA R0, R10, UR26, 0x3 ;  /* 0x0000001a0a007c11 */ /* 0x000fe4000f8e18ff */
[----:B------:R-:W-:Y:S02]  /*37b0*/  SHF.L.U32 R5, R9, 0x1f, RZ ;  /* 0x0000001f09057819 */ /* 0x000fe400000006ff */
[----:B------:R-:W-:Y:S01]  /*37c0*/  PLOP3.LUT P0, PT, PT, PT, UP4, 0x80, 0x8 ;  /* 0x000000000008781c */ /* 0x000fe20003f0f048 */
[----:B------:R-:W-:Y:S01]  /*37d0*/  VIADD R3, R0, 0xa0 ;  /* 0x000000a000037836 */ /* 0x000fe20000000000 */
[----:B-1----:R-:W1:Y:S02]  /*37e0*/  SYNCS.PHASECHK.TRANS64.TRYWAIT P1, [R0+URZ+0x90], R5 ;  /* 0x00009005000075a7 */ /* 0x002e6400080211ff */
[----:B-1-3--:R-:W-:Y:S09]  /*37f0*/  @!P1 BRA `(.L_x_60) ;  /* 0x0000008400889947 */ /* 0x00aff20003800000 */
.L_x_189:
[----:B------:R-:W-:Y:S01]  /*3800*/  LEA R4, R10, UR26, 0x4 ;  /* 0x0000001a0a047c11 */ /* 0x000fe2000f8e20ff */
[----:B------:R-:W-:Y:S01]  /*3810*/  @UP4 ULEA UR4, UR24, UR26, 0x3 ;  /* 0x0000001a18044291 */ /* 0x000fe2000f8e18ff */
[----:B------:R-:W-:Y:S01]  /*3820*/  PLOP3.LUT P2, PT, PT, PT, PT, 0x80, 0x8 ;  /* 0x000000000008781c */ /* 0x000fe20003f4f070 */
[----:B------:R-:W-:Y:S01]  /*3830*/  ULEA UR31, UR30, UR26, 0x3 ;  /* 0x0000001a1e1f7291 */ /* 0x000fe2000f8e18ff */
[----:B------:R-:W-:Y:S02]  /*3840*/  PRMT R3, RZ, 0x654, R3 ;  /* 0x00000654ff037816 */ /* 0x000fe40000000003 */
[----:B-1----:R-:W1:Y:S01]  /*3850*/  LDS.128 R4, [R4+0x120] ;  /* 0x0001200004047984 */ /* 0x002e620000000c00 */
[----:B------:R-:W-:Y:S02]  /*3860*/  @P0 SHF.L.U32 R2, R8, 0x1f, RZ ;  /* 0x0000001f08020819 */ /* 0x000fe400000006ff */
[----:B------:R-:W-:Y:S01]  /*3870*/  SHF.L.U32 R0, R11, 0x1f, RZ ;  /* 0x0000001f0b007819 */ /* 0x000fe200000006ff */
[----:B------:R-:W-:Y:S01]  /*3880*/  @!PT LDS RZ, [RZ] ;  /* 0x00000000fffff984 */ /* 0x000fe20000000800 */
[----:B------:R-:W-:Y:S01]  /*3890*/  @!PT LDS RZ, [RZ] ;  /* 0x00000000fffff984 */ /* 0x000fe20000000800 */
[----:B------:R-:W-:Y:S01]  /*38a0*/  @!PT LDS RZ, [RZ] ;  /* 0x00000000fffff984 */ /* 0x000fe20000000800 */
[----:B------:R-:W-:Y:S01]  /*38b0*/  @!PT LDS RZ, [RZ] ;  /* 0x00000000fffff984 */ /* 0x000fe20000000800 */
[----:B------:R2:W-:Y:S06]  /*38c0*/  MEMBAR.ALL.CTA ;  /* 0x0000000000007992 */ /* 0x0005ec0000008000 */
[----:B--2---:R-:W2:Y:S02]  /*38d0*/  FENCE.VIEW.ASYNC.S ;  /* 0x00000000000073c6 */ /* 0x004ea40000000000 */
[----:B--2---:R2:W-:Y:S01]  /*38e0*/  SYNCS.ARRIVE.TRANS64.RED.A1T0 RZ, [R3+URZ], RZ ;  /* 0x000000ff03ff79a7 */ /* 0x0045e200081004ff */
[----:B------:R2:W3:Y:S01]  /*38f0*/  @P0 SYNCS.PHASECHK.TRANS64.TRYWAIT P2, [UR4], R2 ;  /* 0x00000002ff0005a7 */ /* 0x0004e20008041104 */
[----:B------:R-:W-:Y:S01]  /*3900*/  ULEA.HI UR4, UR30, UR30, URZ, 0x1 ;  /* 0x0000001e1e047291 */ /* 0x000fe2000f8f08ff */
[----:B-1----:R-:W-:-:S03]  /*3910*/  LOP3.LUT P1, RZ, R6, 0x1, RZ, 0xc0, !PT ;  /* 0x0000000106ff7812 */ /* 0x002fc6000782c0ff */
[----:B------:R-:W-:Y:S02]  /*3920*/  USHF.L.U32 UR11, UR4, 0x7, URZ ;  /* 0x00000007040b7899 */ /* 0x000fe400080006ff */
[----:B------:R-:W-:Y:S02]  /*3930*/  ULOP3.LUT UR4, UR4, 0xffe, URZ, 0xc0, !UPT ;  /* 0x00000ffe04047892 */ /* 0x000fe4000f8ec0ff */
[----:B------:R-:W-:Y:S02]  /*3940*/  ULOP3.LUT UR11, UR11, 0xffffff00, URZ, 0xc0, !UPT ;  /* 0xffffff000b0b7892 */ /* 0x000fe4000f8ec0ff */
[----:B------:R-:W-:Y:S02]  /*3950*/  UIADD3 UR4, UPT, UPT, -UR4, UR30, URZ ;  /* 0x0000001e04047290 */ /* 0x000fe4000fffe1ff */
[----:B------:R-:W-:Y:S01]  /*3960*/  UIADD3 UR11, UPT, UPT, UR42, UR11, URZ ;  /* 0x0000000b2a0b7290 */ /* 0x000fe2000fffe0ff */
[----:B------:R-:W1:Y:S03]  /*3970*/  SYNCS.PHASECHK.TRANS64.TRYWAIT P0, [UR31+0xd0], R0 ;  /* 0x0000d000ff0075a7 */ /* 0x000e66000800111f */
[----:B------:R-:W-:Y:S01]  /*3980*/  ULEA UR11, UR4, UR11, 0x14 ;  /* 0x0000000b040b7291 */ /* 0x000fe2000f8ea0ff */
[----:B-123--:R-:W-:Y:S11]  /*3990*/  @!P0 BRA `(.L_x_61) ;  /* 0x0000008400348947 */ /* 0x00eff60003800000 */
.L_x_191:
[----:B------:R-:W-:Y:S01]  /*39a0*/  IADD3 R10, PT, PT, R10, 0x1, RZ ;  /* 0x000000010a0a7810 */ /* 0x000fe20007ffe0ff */
[----:B------:R-:W-:Y:S06]  /*39b0*/  BRA.U !UP4, `(.L_x_62) ;  /* 0x000000010cc07547 */ /* 0x000fec000b800000 */
[----:B------:R-:W-:Y:S01]  /*39c0*/  UPLOP3.LUT UP2, UPT, UPT, UPT, UPT, 0x40, 0x4 ;  /* 0x000000000004789c */ /* 0x000fe20003f4e870 */
[----:B------:R-:W-:Y:S01]  /*39d0*/  UMOV UR23, UR41 ;  /* 0x0000002900177c82 */ /* 0x000fe20008000000 */
[----:B------:R-:W-:Y:S01]  /*39e0*/  UMOV UR22, UR40 ;  /* 0x0000002800167c82 */ /* 0x000fe20008000000 */
[----:B------:R-:W-:-:S08]  /*39f0*/  UMOV UR10, UR24 ;  /* 0x00000018000a7c82 */ /* 0x000fd00008000000 */
.L_x_65:
[----:B------:R-:W-:Y:S02]  /*3a00*/  UIADD3 UR23, UPT, UPT, UR23, 0x1, URZ ;  /* 0x0000000117177890 */ /* 0x000fe4000fffe0ff */
[----:B--2---:R-:W-:Y:S02]  /*3a10*/  ULEA UR5, UR10, UR26, 0x3 ;  /* 0x0000001a0a057291 */ /* 0x004fe4000f8e18ff */
[----:B------:R-:W-:Y:S01]  /*3a20*/  UISETP.NE.AND UP3, UPT, UR23, URZ, UPT ;  /* 0x000000ff1700728c */ /* 0x000fe2000bf65270 */
[----:B---3--:R-:W-:Y:S10]  /*3a30*/  @P2 BRA `(.L_x_63) ;  /* 0x00000000000c2947 */ /* 0x008ff40003800000 */
[----:B-1----:R-:W-:Y:S04]  /*3a40*/  SHF.L.U32 R3, R8, 0x1f, RZ ;  /* 0x0000001f08037819 */ /* 0x002fe800000006ff */
[----:B------:R-:W1:Y:S02]  /*3a50*/  SYNCS.PHASECHK.TRANS64.TRYWAIT P0, [UR5], R3 ;  /* 0x00000003ff0075a7 */ /* 0x000e640008001105 */
[----:B-1----:R-:W-:Y:S05]  /*3a60*/  @!P0 BRA `(.L_x_64) ;  /* 0x0000008400188947 */ /* 0x002fea0003800000 */
.L_x_63:
[----:B------:R-:W-:Y:S01]  /*3a70*/  UISETP.NE.AND UP0, UPT, UR22, 0x1, UPT ;  /* 0x000000011600788c */ /* 0x000fe2000bf05270 */
[----:B------:R-:W-:Y:S01]  /*3a80*/  PLOP3.LUT P2, PT, PT, PT, PT, 0x80, 0x8 ;  /* 0x000000000008781c */ /* 0x000fe20003f4f070 */
[----:B------:R-:W-:Y:S02]  /*3a90*/  UIADD3 UR4, UPT, UPT, UR10, 0x1, URZ ;  /* 0x000000010a047890 */ /* 0x000fe4000fffe0ff */
[----:B------:R-:W-:Y:S02]  /*3aa0*/  UIADD3 UR25, UPT, UPT, UR5, 0x20, URZ ;  /* 0x0000002005197890 */ /* 0x000fe4000fffe0ff */
[----:B------:R-:W-:Y:S01]  /*3ab0*/  UISETP.NE.AND UP1, UPT, UR4, 0x4, UPT ;  /* 0x000000040400788c */ /* 0x000fe2000bf25270 */
[----:B------:R-:W-:Y:S01]  /*3ac0*/  PLOP3.LUT P0, PT, PT, PT, UP0, 0x80, 0x8 ;  /* 0x000000000008781c */ /* 0x000fe20003f0f008 */
[----:B------:R-:W-:Y:S02]  /*3ad0*/  UIADD3 UR22, UPT, UPT, UR22, -0x1, URZ ;  /* 0xffffffff16167890 */ /* 0x000fe4000fffe0ff */
[----:B------:R-:W-:Y:S02]  /*3ae0*/  USEL UR6, URZ, 0x1, UP1 ;  /* 0x00000001ff067887 */ /* 0x000fe40008800000 */
[----:B------:R-:W-:Y:S01]  /*3af0*/  USEL UR24, UR4, URZ, UP1 ;  /* 0x000000ff04187287 */ /* 0x000fe20008800000 */
[----:B------:R-:W-:Y:S01]  /*3b00*/  UMOV UR7, 0x40004040 ;  /* 0x4000404000077882 */ /* 0x000fe20000000000 */
[----:B------:R-:W-:Y:S02]  /*3b10*/  UMOV UR5, 0x40004040 ;  /* 0x4000404000057882 */ /* 0x000fe40000000000 */
[----:B------:R-:W-:Y:S01]  /*3b20*/  @UP0 ULEA UR4, UR24, UR26, 0x3 ;  /* 0x0000001a18040291 */ /* 0x000fe2000f8e18ff */
[----:B------:R-:W-:Y:S01]  /*3b30*/  LOP3.LUT R8, R8, UR6, RZ, 0x3c, !PT ;  /* 0x0000000608087c12 */ /* 0x000fe2000f8e3cff */
[----:B------:R-:W-:Y:S01]  /*3b40*/  ULEA UR6, UR10, UR29, 0xb ;  /* 0x0000001d0a067291 */ /* 0x000fe2000f8e58ff */
[----:B------:R-:W-:Y:S02]  /*3b50*/  UMOV UR21, 0x40004040 ;  /* 0x4000404000157882 */ /* 0x000fe40000000000 */
[----:B-1----:R-:W-:Y:S01]  /*3b60*/  @P0 SHF.L.U32 R0, R8, 0x1f, RZ ;  /* 0x0000001f08000819 */ /* 0x002fe200000006ff */
[----:B------:R-:W-:Y:S02]  /*3b70*/  UIADD3 UR20, UPT, UPT, UR6, 0x2, URZ ;  /* 0x0000000206147890 */ /* 0x000fe4000fffe0ff */
[----:B------:R-:W-:Y:S01]  /*3b80*/  UIADD3 UR16, UPT, UPT, UR6, 0x4, URZ ;  /* 0x0000000406107890 */ /* 0x000fe2000fffe0ff */
[----:B------:R2:W3:Y:S01]  /*3b90*/  @P0 SYNCS.PHASECHK.TRANS64.TRYWAIT P2, [UR4], R0 ;  /* 0x00000000ff0005a7 */ /* 0x0004e20008041104 */
[----:B------:R-:W-:Y:S02]  /*3ba0*/  ULEA UR4, UR10, UR28, 0x9 ;  /* 0x0000001c0a047291 */ /* 0x000fe4000f8e48ff */
[----:B------:R-:W-:Y:S02]  /*3bb0*/  UIADD3 UR12, UPT, UPT, UR6, 0x6, URZ ;  /* 0x00000006060c7890 */ /* 0x000fe4000fffe0ff */
[----:B------:R-:W-:Y:S02]  /*3bc0*/  UIADD3 UR18, UPT, UPT, UR4, 0x2, URZ ;  /* 0x0000000204127890 */ /* 0x000fe4000fffe0ff */
[----:B------:R-:W-:Y:S02]  /*3bd0*/  UIADD3 UR14, UPT, UPT, UR4, 0x4, URZ ;  /* 0x00000004040e7890 */ /* 0x000fe4000fffe0ff */
[----:B------:R-:W-:Y:S01]  /*3be0*/  UIADD3 UR8, UPT, UPT, UR4, 0x6, URZ ;  /* 0x0000000604087890 */ /* 0x000fe2000fffe0ff */
[----:B------:R2:W-:Y:S01]  /*3bf0*/  UTCHMMA gdesc[UR4], gdesc[UR6], tmem[UR11], tmem[UR38], idesc[UR39], UP2 ;  /* 0x00ff2606040075ea */ /* 0x0005e2000900000b */
[----:B------:R-:W-:Y:S01]  /*3c00*/  UPLOP3.LUT UP2, UPT, UPT, UPT, UPT, 0x80, 0x8 ;  /* 0x000000000008789c */ /* 0x000fe20003f4f070 */
[----:B------:R-:W-:Y:S01]  /*3c10*/  UMOV UR19, 0x40004040 ;  /* 0x4000404000137882 */ /* 0x000fe20000000000 */
[----:B------:R-:W-:Y:S01]  /*3c20*/  UMOV UR17, 0x40004040 ;  /* 0x4000404000117882 */ /* 0x000fe20000000000 */
[----:B------:R2:W-:Y:S01]  /*3c30*/  UTCHMMA gdesc[UR18], gdesc[UR20], tmem[UR11], tmem[UR36], idesc[UR37], UPT ;  /* 0x00ff2414120075ea */ /* 0x0005e2000b80000b */
[----:B------:R-:W-:Y:S01]  /*3c40*/  UMOV UR15, 0x40004040 ;  /* 0x40004040000f7882 */ /* 0x000fe20000000000 */
[----:B------:R-:W-:Y:S01]  /*3c50*/  UMOV UR13, 0x40004040 ;  /* 0x40004040000d7882 */ /* 0x000fe20000000000 */
[----:B------:R-:W-:Y:S01]  /*3c60*/  UMOV UR9, 0x40004040 ;  /* 0x4000404000097882 */ /* 0x000fe20000000000 */
[----:B------:R2:W-:Y:S01]  /*3c70*/  UTCHMMA gdesc[UR14], gdesc[UR16], tmem[UR11], tmem[UR34], idesc[UR35], UPT ;  /* 0x00ff22100e0075ea */ /* 0x0005e2000b80000b */
[----:B------:R2:W-:Y:S01]  /*3c80*/  UTCHMMA gdesc[UR8], gdesc[UR12], tmem[UR11], tmem[UR32], idesc[UR33], UPT ;  /* 0x00ff200c080075ea */ /* 0x0005e2000b80000b */
[----:B------:R2:W-:Y:S01]  /*3c90*/  UTCBAR.MULTICAST [UR25], URZ, UR27 ;  /* 0x000000ff190073e9 */ /* 0x0005e2000800081b */
[----:B------:R-:W-:Y:S01]  /*3ca0*/  UMOV UR10, UR24 ;  /* 0x00000018000a7c82 */ /* 0x000fe20008000000 */
[----:B------:R-:W-:Y:S05]  /*3cb0*/  BRA.U UP3, `(.L_x_65) ;  /* 0xfffffffd03507547 */ /* 0x000fea000b83ffff */
.L_x_62:
[----:B--2---:R-:W-:Y:S01]  /*3cc0*/  UIADD3 UR4, UPT, UPT, UR30, 0x1, URZ ;  /* 0x000000011e047890 */ /* 0x004fe2000fffe0ff */
[C---:B------:R-:W-:Y:S01]  /*3cd0*/  ISETP.NE.AND P0, PT, R10.reuse, 0x2, PT ;  /* 0x000000020a00780c */ /* 0x040fe20003f05270 */
[----:B------:R-:W-:Y:S02]  /*3ce0*/  UIADD3 UR5, UPT, UPT, UR31, 0xb0, URZ ;  /* 0x000000b01f057890 */ /* 0x000fe4000fffe0ff */
[----:B------:R-:W-:Y:S01]  /*3cf0*/  UISETP.NE.AND UP0, UPT, UR4, 0x4, UPT ;  /* 0x000000040400788c */ /* 0x000fe2000bf05270 */
[----:B-1----:R-:W-:Y:S02]  /*3d00*/  SEL R0, RZ, 0x1, P0 ;  /* 0x00000001ff007807 */ /* 0x002fe40000000000 */
[----:B------:R-:W-:Y:S01]  /*3d10*/  SEL R10, R10, RZ, P0 ;  /* 0x000000ff0a0a7207 */ /* 0x000fe20000000000 */
[----:B------:R-:W-:Y:S01]  /*3d20*/  USEL UR6, URZ, 0x1, UP0 ;  /* 0x00000001ff067887 */ /* 0x000fe20008000000 */
[----:B------:R-:W-:Y:S01]  /*3d30*/  LOP3.LUT R9, R9, R0, RZ, 0x3c, !PT ;  /* 0x0000000009097212 */ /* 0x000fe200078e3cff */
[----:B------:R-:W-:Y:S01]  /*3d40*/  USEL UR30, UR4, URZ, UP0 ;  /* 0x000000ff041e7287 */ /* 0x000fe20008000000 */
[----:B------:R1:W-:Y:S03]  /*3d50*/  UTCBAR [UR5], URZ ;  /* 0x000000ff050073e9 */ /* 0x0003e600080000ff */
[----:B------:R-:W-:Y:S01]  /*3d60*/  LOP3.LUT R11, R11, UR6, RZ, 0x3c, !PT ;  /* 0x000000060b0b7c12 */ /* 0x000fe2000f8e3cff */
[----:B------:R-:W-:Y:S07]  /*3d70*/  @P1 BRA `(.L_x_66) ;  /* 0xfffffff800881947 */ /* 0x000fee000383ffff */
[----:B------:R-:W2:Y:S01]  /*3d80*/  S2UR UR8, SR_CgaCtaId ;  /* 0x00000000000879c3 */ /* 0x000ea20000008800 */
[----:B------:R-:W-:Y:S01]  /*3d90*/  ELECT P0, URZ, PT ;  /* 0x0000000000ff782f */ /* 0x000fe20003800000 */
[----:B------:R-:W-:Y:S01]  /*3da0*/  IMAD.MOV.U32 R0, RZ, RZ, 0x1 ;  /* 0x00000001ff007424 */ /* 0x000fe200078e00ff */
[----:B------:R-:W-:Y:S01]  /*3db0*/  UIADD3 UR26, UPT, UPT, UR26, 0xd0, URZ ;  /* 0x000000d01a1a7890 */ /* 0x000fe2000fffe0ff */
[----:B------:R-:W-:Y:S01]  /*3dc0*/  SHF.L.U32 R3, R11, 0x1f, RZ ;  /* 0x0000001f0b037819 */ /* 0x000fe200000006ff */
[----:B------:R-:W-:-:S03]  /*3dd0*/  UMOV UR4, 0x40 ;  /* 0x0000004000047882 */ /* 0x000fc60000000000 */
[----:B------:R-:W-:Y:S01]  /*3de0*/  UVIRTCOUNT.DEALLOC.SMPOOL 0x80 ;  /* 0x000000800000784c */ /* 0x000fe20000000000 */
[----:B--2---:R-:W-:Y:S02]  /*3df0*/  ULEA UR8, UR8, UR4, 0x18 ;  /* 0x0000000408087291 */ /* 0x004fe4000f8ec0ff */
[----:B------:R-:W-:-:S07]  /*3e00*/  ULEA UR4, UR30, UR26, 0x3 ;  /* 0x0000001a1e047291 */ /* 0x000fce000f8e18ff */
[----:B------:R2:W-:Y:S02]  /*3e10*/  @P0 STS.U8 [UR8+0x1c], R0 ;  /* 0x00001c00ff000988 */ /* 0x0005e40008000008 */
[----:B------:R-:W4:Y:S02]  /*3e20*/  SYNCS.PHASECHK.TRANS64.TRYWAIT P0, [UR4], R3 ;  /* 0x00000003ff0075a7 */ /* 0x000f240008001104 */
[----:B--2-4-:R-:W-:Y:S05]  /*3e30*/  @!P0 BRA `(.L_x_67) ;  /* 0x00000080003c8947 */ /* 0x014fea0003800000 */
.L_x_194:
[----:B------:R-:W-:-:S04]  /*3e40*/  UIADD3 UR4, UPT, UPT, UR30, 0x1, URZ ;  /* 0x000000011e047890 */ /* 0x000fc8000fffe0ff */
[----:B------:R-:W-:-:S04]  /*3e50*/  UISETP.NE.AND UP0, UPT, UR4, 0x4, UPT ;  /* 0x000000040400788c */ /* 0x000fc8000bf05270 */
[----:B------:R-:W-:Y:S02]  /*3e60*/  USEL UR6, URZ, 0x1, UP0 ;  /* 0x00000001ff067887 */ /* 0x000fe40008000000 */
[----:B------:R-:W-:-:S04]  /*3e70*/  USEL UR4, UR4, URZ, UP0 ;  /* 0x000000ff04047287 */ /* 0x000fc80008000000 */
[----:B-1----:R-:W-:Y:S01]  /*3e80*/  ULEA UR5, UR4, UR26, 0x3 ;  /* 0x0000001a04057291 */ /* 0x002fe2000f8e18ff */
[----:B------:R-:W-:-:S04]  /*3e90*/  LOP3.LUT R2, R11, UR6, RZ, 0x3c, !PT ;  /* 0x000000060b027c12 */ /* 0x000fc8000f8e3cff */
[----:B--2---:R-:W-:-:S04]  /*3ea0*/  SHF.L.U32 R3, R2, 0x1f, RZ ;  /* 0x0000001f02037819 */ /* 0x004fc800000006ff */
[----:B------:R-:W1:Y:S02]  /*3eb0*/  SYNCS.PHASECHK.TRANS64.TRYWAIT P0, [UR5], R3 ;  /* 0x00000003ff0075a7 */ /* 0x000e640008001105 */
[----:B-1----:R-:W-:Y:S05]  /*3ec0*/  @!P0 BRA `(.L_x_68) ;  /* 0x0000008000308947 */ /* 0x002fea0003800000 */
.L_x_196:
        /* <DEDUP_REMOVED lines=9> */
.L_x_198:
[----:B------:R-:W-:-:S04]  /*3f60*/  UIADD3 UR4, UPT, UPT, UR4, 0x1, URZ ;  /* 0x0000000104047890 */ /* 0x000fc8000fffe0ff */
[----:B------:R-:W-:-:S04]  /*3f70*/  UISETP.NE.AND UP0, UPT, UR4, 0x4, UPT ;  /* 0x000000040400788c */ /* 0x000fc8000bf05270 */
[----:B------:R-:W-:Y:S02]  /*3f80*/  USEL UR5, URZ, 0x1, UP0 ;  /* 0x00000001ff057887 */ /* 0x000fe40008000000 */
[----:B------:R-:W-:-:S04]  /*3f90*/  USEL UR4, UR4, URZ, UP0 ;  /* 0x000000ff04047287 */ /* 0x000fc80008000000 */
[----:B------:R-:W-:Y:S01]  /*3fa0*/  ULEA UR4, UR4, UR26, 0x3 ;  /* 0x0000001a04047291 */ /* 0x000fe2000f8e18ff */
[----:B-1----:R-:W-:-:S04]  /*3fb0*/  LOP3.LUT R3, R2, UR5, RZ, 0x3c, !PT ;  /* 0x0000000502037c12 */ /* 0x002fc8000f8e3cff */
[----:B------:R-:W-:-:S04]  /*3fc0*/  SHF.L.U32 R3, R3, 0x1f, RZ ;  /* 0x0000001f03037819 */ /* 0x000fc800000006ff */
[----:B------:R-:W1:Y:S02]  /*3fd0*/  SYNCS.PHASECHK.TRANS64.TRYWAIT P0, [UR4], R3 ;  /* 0x00000003ff0075a7 */ /* 0x000e640008001104 */
[----:B-1----:R-:W-:Y:S05]  /*3fe0*/  @!P0 BRA `(.L_x_70) ;  /* 0x0000008000188947 */ /* 0x002fea0003800000 */
.L_x_200:
[----:B------:R-:W-:Y:S01]  /*3ff0*/  NOP ;  /* 0x0000000000007918 */ /* 0x000fe20000000000 */
[----:B-1----:R-:W1:Y:S01]  /*4000*/  LDS R0, [UR8+0x14] ;  /* 0x00001408ff007984 */ /* 0x002e620008000800 */
[----:B------:R-:W-:Y:S01]  /*4010*/  ULOP3.LUT UR4, UR42, 0xffff, URZ, 0xc0, !UPT ;  /* 0x0000ffff2a047892 */ /* 0x000fe2000f8ec0ff */
[----:B------:R-:W-:Y:S01]  /*4020*/  UMOV UR5, 0xffff ;  /* 0x0000ffff00057882 */ /* 0x000fe20000000000 */
[----:B------:R-:W-:Y:S02]  /*4030*/  UMOV UR6, 0x1 ;  /* 0x0000000100067882 */ /* 0x000fe40000000000 */
[----:B------:R-:W-:-:S04]  /*4040*/  USHF.R.U32.HI UR4, URZ, 0x5, UR4 ;  /* 0x00000005ff047899 */ /* 0x000fc80008011604 */
[----:B------:R-:W-:Y:S02]  /*4050*/  USHF.L.U32 UR5, UR5, UR4, URZ ;  /* 0x0000000405057299 */ /* 0x000fe400080006ff */
[----:B------:R-:W-:-:S04]  /*4060*/  USHF.L.U32 UR4, UR6, UR4, URZ ;  /* 0x0000000406047299 */ /* 0x000fc800080006ff */
[----:B-1----:R-:W-:-:S04]  /*4070*/  LOP3.LUT R0, R0, UR5, RZ, 0xc0, !PT ;  /* 0x0000000500007c12 */ /* 0x002fc8000f8ec0ff */
[----:B------:R-:W-:-:S13]  /*4080*/  ISETP.NE.AND P0, PT, R0, UR5, PT ;  /* 0x0000000500007c0c */ /* 0x000fda000bf05270 */
[----:B------:R-:W-:Y:S05]  /*4090*/  @P0 BRA `(.L_x_71) ;  /* 0x0000000000580947 */ /* 0x000fea0003800000 */
[----:B------:R-:W1:Y:S02]  /*40a0*/  LDS R0, [UR8+0x18] ;  /* 0x00001808ff007984 */ /* 0x000e640008000800 */
[----:B-1----:R-:W-:-:S04]  /*40b0*/  LOP3.LUT R0, R0, UR4, RZ, 0xc0, !PT ;  /* 0x0000000400007c12 */ /* 0x002fc8000f8ec0ff */
[----:B------:R-:W-:-:S13]  /*40c0*/  ISETP.NE.AND P0, PT, R0, UR4, PT ;  /* 0x0000000400007c0c */ /* 0x000fda000bf05270 */
[----:B------:R-:W-:Y:S05]  /*40d0*/  @P0 BRA `(.L_x_72) ;  /* 0x00000000003c0947 */ /* 0x000fea0003800000 */
[----:B------:R-:W1:Y:S01]  /*40e0*/  S2R R2, SR_LANEID ;  /* 0x0000000000027919 */ /* 0x000e620000000000 */
[----:B------:R-:W-:Y:S01]  /*40f0*/  ULOP3.LUT UR5, URZ, UR5, URZ, 0x33, !UPT ;  /* 0x00000005ff057292 */ /* 0x000fe2000f8e33ff */
[----:B------:R-:W-:Y:S01]  /*4100*/  LOP3.LUT R4, RZ, UR4, RZ, 0x33, !PT ;  /* 0x00000004ff047c12 */ /* 0x000fe2000f8e33ff */
[----:B------:R-:W-:Y:S02]  /*4110*/  VOTEU.ANY UR4, UPT, PT ;  /* 0x0000000000047886 */ /* 0x000fe400038e0100 */
[----:B------:R-:W-:Y:S01]  /*4120*/  UFLO.U32 UR4, UR4 ;  /* 0x00000004000472bd */ /* 0x000fe200080e0000 */
[----:B------:R-:W2:Y:S01]  /*4130*/  REDUX UR6, R4 ;  /* 0x00000000040673c4 */ /* 0x000ea20000000000 */
[----:B------:R-:W-:-:S06]  /*4140*/  IMAD.U32 R0, RZ, RZ, UR5 ;  /* 0x00000005ff007e24 */ /* 0x000fcc000f8e00ff */
[----:B------:R4:W-:Y:S01]  /*4150*/  UTCATOMSWS.AND URZ, UR5 ;  /* 0x0000000500ff79e3 */ /* 0x0009e20008000000 */
[----:B------:R-:W3:Y:S01]  /*4160*/  REDUX UR7, R0 ;  /* 0x00000000000773c4 */ /* 0x000ee20000000000 */
[----:B-1----:R-:W-:Y:S01]  /*4170*/  ISETP.EQ.U32.AND P0, PT, R2, UR4, PT ;  /* 0x0000000402007c0c */ /* 0x002fe2000bf02070 */
[----:B--2---:R-:W-:Y:S01]  /*4180*/  IMAD.U32 R2, RZ, RZ, UR6 ;  /* 0x00000006ff027e24 */ /* 0x004fe2000f8e00ff */
[----:B---3--:R-:W-:-:S11]  /*4190*/  MOV R3, UR7 ;  /* 0x0000000700037c02 */ /* 0x008fd60008000f00 */
[----:B------:R4:W-:Y:S04]  /*41a0*/  @P0 ATOMS.AND RZ, [UR8+0x14], R3 ;  /* 0x00001403ffff098c */ /* 0x0009e8000a800008 */
[----:B------:R4:W-:Y:S01]  /*41b0*/  @P0 ATOMS.AND RZ, [UR8+0x18], R2 ;  /* 0x00001802ffff098c */ /* 0x0009e2000a800008 */
[----:B------:R-:W-:Y:S05]  /*41c0*/  BRA `(.L_x_73) ;  /* 0x0000000000147947 */ /* 0x000fea0003800000 */
.L_x_72:
[----:B------:R-:W-:Y:S02]  /*41d0*/  MOV R2, 0x41f0 ;  /* 0x000041f000027802 */ /* 0x000fe40000000f00 */
[----:B---3-5:R-:W-:Y:S05]  /*41e0*/  CALL.REL.NOINC `($__internal_0_$__cuda_sm10x_tcgen05_guardrail_trap_col_being_dealloced_not_returned_by_alloc) ;  /* 0x0000008400b07944 */ /* 0x028fea0003c00000 */
[----:B------:R-:W-:Y:S05]  /*41f0*/  BRA `(.L_x_73) ;  /* 0x0000000000087947 */ /* 0x000fea0003800000 */
.L_x_71:
[----:B------:R-:W-:Y:S02]  /*4200*/  MOV R2, 0x4220 ;  /* 0x0000422000027802 */ /* 0x000fe40000000f00 */
[----:B---3-5:R-:W-:Y:S05]  /*4210*/  CALL.REL.NOINC `($__internal_2_$__cuda_sm10x_tcgen05_guardrail_trap_unallocated_columns_being_dealloced) ;  /* 0x0000008400bc7944 */ /* 0x028fea0003c00000 */
.L_x_73:
[----:B------:R-:W-:Y:S01]  /*4220*/  NOP ;  /* 0x0000000000007918 */ /* 0x000fe20000000000 */
[----:B----4-:R-:W-:Y:S05]  /*4230*/  EXIT ;  /* 0x000000000000794d */ /* 0x010fea0003800000 */
.L_x_55:
[----:B------:R-:W-:-:S09]  /*4240*/  UISETP.NE.OR UP0, UPT, UR17, 0x3, !UP3 ;  /* 0x000000031100788c */ /* 0x000fd2000df05670 */
[----:B------:R-:W-:Y:S05]  /*4250*/  BRA.U UP0, `(.L_x_74) ;  /* 0x0000001500d87547 */ /* 0x000fea000b800000 */
[----:B------:R-:W1:Y:S01]  /*4260*/  S2UR UR10, SR_CgaCtaId ;  /* 0x00000000000a79c3 */ /* 0x000e620000008800 */
[----:B------:R-:W2:Y:S01]  /*4270*/  LDCU UR46, c[0x0][0x370] ;  /* 0x00006e00ff2e77ac */ /* 0x000ea20008000800 */
[----:B------:R-:W-:Y:S01]  /*4280*/  HFMA2 R14, -RZ, RZ, 0, 0 ;  /* 0x00000000ff0e7431 */ /* 0x000fe200000001ff */
[----:B------:R-:W-:Y:S01]  /*4290*/  MOV R13, RZ ;  /* 0x000000ff000d7202 */ /* 0x000fe20000000f00 */
[----:B------:R-:W-:Y:S01]  /*42a0*/  HFMA2 R7, -RZ, RZ, 0, 0.0078125 ;  /* 0x00002000ff077431 */ /* 0x000fe200000001ff */
[----:B------:R-:W2:Y:S03]  /*42b0*/  LDCU.128 UR48, c[0x0][0xb10] ;  /* 0x00016200ff3077ac */ /* 0x000ea60008000c00 */
[----:B------:R-:W3:Y:S01]  /*42c0*/  LDC.64 R16, c[0x0][0x348] ;  /* 0x0000d200ff107b82 */ /* 0x000ee20000000a00 */
[----:B------:R-:W4:Y:S01]  /*42d0*/  LDCU UR39, c[0x0][0x374] ;  /* 0x00006e80ff2777ac */ /* 0x000f220008000800 */
[----:B------:R-:W1:Y:S06]  /*42e0*/  LDCU UR15, c[0x0][0xb0c] ;  /* 0x00016180ff0f77ac */ /* 0x000e6c0008000800 */
[----:B------:R-:W3:Y:S01]  /*42f0*/  LDC.64 R2, c[0x0][0x888] ;  /* 0x00022200ff027b82 */ /* 0x000ee20000000a00 */
[----:B------:R-:W3:Y:S01]  /*4300*/  LDCU UR54, c[0x0][0xb20] ;  /* 0x00016400ff3677ac */ /* 0x000ee20008000800 */
[----:B------:R-:W3:Y:S06]  /*4310*/  LDCU UR4, c[0x0][0xb30] ;  /* 0x00016600ff0477ac */ /* 0x000eec0008000800 */
[----:B------:R-:W3:Y:S01]  /*4320*/  LDC.64 R4, c[0x0][0x890] ;  /* 0x00022400ff047b82 */ /* 0x000ee20000000a00 */
[----:B------:R-:W-:Y:S01]  /*4330*/  UMOV UR21, 0x400 ;  /* 0x0000040000157882 */ /* 0x000fe20000000000 */
[----:B--2---:R-:W-:-:S02]  /*4340*/  UIMAD.WIDE.U32 UR6, UR46, UR48, URZ ;  /* 0x000000302e0672a5 */ /* 0x004fc4000f8e00ff */
[----:B----4-:R-:W-:Y:S02]  /*4350*/  UIMAD.WIDE.U32 UR8, UR39, UR51, URZ ;  /* 0x00000033270872a5 */ /* 0x010fe4000f8e00ff */
[----:B-1----:R-:W-:Y:S02]  /*4360*/  ULEA UR21, UR10, UR21, 0x18 ;  /* 0x000000150a157291 */ /* 0x002fe4000f8ec0ff */
[----:B------:R-:W-:Y:S02]  /*4370*/  UPLOP3.LUT UP1, UPT, UPT, UPT, UPT, 0x40, 0x4 ;  /* 0x000000000004789c */ /* 0x000fe40003f2e870 */
[----:B------:R-:W-:Y:S02]  /*4380*/  UIADD3 UR41, UPT, UPT, UR21, 0x40, URZ ;  /* 0x0000004015297890 */ /* 0x000fe4000fffe0ff */
[----:B------:R-:W-:Y:S02]  /*4390*/  UIADD3 UR33, UPT, UPT, UR21, 0x48, URZ ;  /* 0x0000004815217890 */ /* 0x000fe4000fffe0ff */
[----:B------:R-:W-:-:S02]  /*43a0*/  UIADD3 UR25, UPT, UPT, UR21, 0x50, URZ ;  /* 0x0000005015197890 */ /* 0x000fc4000fffe0ff */
[----:B------:R-:W-:Y:S01]  /*43b0*/  UIADD3 UR17, UPT, UPT, UR21, 0x58, URZ ;  /* 0x0000005815117890 */ /* 0x000fe2000fffe0ff */
[----:B------:R-:W-:Y:S01]  /*43c0*/  UMOV UR6, UR7 ;  /* 0x0000000700067c82 */ /* 0x000fe20008000000 */
[----:B------:R-:W-:Y:S01]  /*43d0*/  UMOV UR47, UR9 ;  /* 0x00000009002f7c82 */ /* 0x000fe20008000000 */
[----:B------:R-:W-:Y:S02]  /*43e0*/  UISETP.GE.AND UP0, UPT, UR45, 0x1, UPT ;  /* 0x000000012d00788c */ /* 0x000fe4000bf06270 */
[----:B------:R-:W-:Y:S01]  /*43f0*/  UISETP.NE.AND UP4, UPT, UR45, 0x1, UPT ;  /* 0x000000012d00788c */ /* 0x000fe2000bf85270 */
[----:B------:R-:W1:Y:S01]  /*4400*/  LDCU.64 UR22, c[0x0][0xb28] ;  /* 0x00016500ff1677ac */ /* 0x000e620008000a00 */
[----:B------:R-:W-:Y:S02]  /*4410*/  UISETP.NE.AND UP6, UPT, UR15, 0x1, UPT ;  /* 0x000000010f00788c */ /* 0x000fe4000bfc5270 */
[----:B------:R-:W-:Y:S02]  /*4420*/  UISETP.NE.AND UP5, UPT, UR50, 0x1, UPT ;  /* 0x000000013200788c */ /* 0x000fe4000bfa5270 */
[----:B------:R-:W-:-:S02]  /*4430*/  USHF.R.U32.HI UR52, URZ, UR49, UR6 ;  /* 0x00000031ff347299 */ /* 0x000fc40008011606 */
[----:B------:R-:W-:Y:S02]  /*4440*/  UPRMT UR37, UR10, 0x654, UR41 ;  /* 0x000006540a257896 */ /* 0x000fe40008000029 */
[----:B------:R-:W-:Y:S02]  /*4450*/  UPRMT UR31, UR10, 0x654, UR33 ;  /* 0x000006540a1f7896 */ /* 0x000fe40008000021 */
[----:B------:R-:W-:Y:S02]  /*4460*/  UPRMT UR30, UR10, 0x654, UR25 ;  /* 0x000006540a1e7896 */ /* 0x000fe40008000019 */
[----:B------:R-:W-:Y:S02]  /*4470*/  UPRMT UR29, UR10, 0x654, UR17 ;  /* 0x000006540a1d7896 */ /* 0x000fe40008000011 */
[----:B---3--:R-:W-:Y:S02]  /*4480*/  USHF.R.U32.HI UR47, URZ, UR54, UR47 ;  /* 0x00000036ff2f7299 */ /* 0x008fe4000801162f */
[----:B------:R-:W-:-:S11]  /*4490*/  UISETP.NE.AND UP3, UPT, UR4, 0x1, UPT ;  /* 0x000000010400788c */ /* 0x000fd6000bf65270 */
.L_x_89:
[C---:B------:R-:W-:Y:S02]  /*44a0*/  LEA R12, R14.reuse, UR21, 0x3 ;  /* 0x000000150e0c7c11 */ /* 0x040fe4000f8e18ff */
[----:B------:R-:W-:Y:S02]  /*44b0*/  SHF.L.U32 R9, R13, 0x1f, RZ ;  /* 0x0000001f0d097819 */ /* 0x000fe400000006ff */
[----:B------:R-:W-:Y:S02]  /*44c0*/  LEA R10, R14, UR21, 0x4 ;  /* 0x000000150e0a7c11 */ /* 0x000fe4000f8e20ff */
[----:B--2---:R-:W2:Y:S02]  /*44d0*/  SYNCS.PHASECHK.TRANS64.TRYWAIT P0, [R12+URZ+0x90], R9 ;  /* 0x000090090c0075a7 */ /* 0x004ea400080011ff */
[----:B--2---:R-:W-:Y:S05]  /*44e0*/  @!P0 BRA `(.L_x_75) ;  /* 0x0000007800f08947 */ /* 0x004fea0003800000 */
.L_x_201:
[----:B--2---:R-:W2:Y:S01]  /*44f0*/  LDS.128 R8, [R10+0x120] ;  /* 0x000120000a087984 */ /* 0x004ea20000000c00 */
[----:B------:R-:W-:Y:S01]  /*4500*/  UISETP.GE.AND UP0, UPT, UR45, 0x1, UPT ;  /* 0x000000012d00788c */ /* 0x000fe2000bf06270 */
[----:B------:R-:W-:Y:S01]  /*4510*/  @!PT LDS RZ, [RZ] ;  /* 0x00000000fffff984 */ /* 0x000fe20000000800 */
[----:B------:R-:W-:Y:S01]  /*4520*/  @!PT LDS RZ, [RZ] ;  /* 0x00000000fffff984 */ /* 0x000fe20000000800 */
[----:B------:R-:W-:Y:S01]  /*4530*/  @!PT LDS RZ, [RZ] ;  /* 0x00000000fffff984 */ /* 0x000fe20000000800 */
[----:B------:R-:W-:Y:S01]  /*4540*/  @!PT LDS RZ, [RZ] ;  /* 0x00000000fffff984 */ /* 0x000fe20000000800 */
[----:B------:R3:W-:Y:S06]  /*4550*/  MEMBAR.ALL.CTA ;  /* 0x0000000000007992 */ /* 0x0007ec0000008000 */
[----:B---3--:R-:W3:Y:S01]  /*4560*/  FENCE.VIEW.ASYNC.S ;  /* 0x00000000000073c6 */ /* 0x008ee20000000000 */
[----:B--2---:R-:W-:Y:S11]  /*4570*/  LOP3.LUT P0, RZ, R10, 0x1, RZ, 0xc0, !PT ;  /* 0x000000010aff7812 */ /* 0x004ff6000780c0ff */
[----:B------:R-:W-:Y:S02]  /*4580*/  @!UPT UIADD3 URZ, UPT, UPT, URZ, URZ, URZ ;  /* 0x000000fffffff290 */ /* 0x000fe4000fffe0ff */
[----:B---3--:R-:W-:Y:S01]  /*4590*/  VOTEU.ANY UP2, P0 ;  /* 0x0000000000ff7886 */ /* 0x008fe20000040100 */
[----:B------:R-:W-:Y:S11]  /*45a0*/  PLOP3.LUT P0, PT, PT, PT, UP2, 0x80, 0x8 ;  /* 0x000000000008781c */ /* 0x000ff60003f0f028 */
[----:B------:R-:W-:Y:S02]  /*45b0*/  @!UPT UIADD3 URZ, UPT, UPT, URZ, URZ, URZ ;  /* 0x000000fffffff290 */ /* 0x000fe4000fffe0ff */
[----:B------:R-:W-:Y:S02]  /*45c0*/  @P0 SHF.R.U32.HI R0, RZ, 0x10, R9 ;  /* 0x00000010ff000819 */ /* 0x000fe40000011609 */
[----:B------:R-:W-:Y:S02]  /*45d0*/  @P0 MOV R6, R8 ;  /* 0x0000000800060202 */ /* 0x000fe40000000f00 */
[----:B------:R-:W-:Y:S01]  /*45e0*/  @P0 R2UR UR4, R0 ;  /* 0x00000000000402ca */ /* 0x000fe200000e0000 */
[----:B------:R-:W-:Y:S01]  /*45f0*/  VIADD R0, R12, 0xa0 ;  /* 0x000000a00c007836 */ /* 0x000fe20000000000 */
[----:B------:R-:W-:Y:S02]  /*4600*/  @P0 LOP3.LUT R8, R9, 0xffff, RZ, 0xc0, !PT ;  /* 0x0000ffff09080812 */ /* 0x000fe400078ec0ff */
[----:B------:R-:W-:Y:S02]  /*4610*/  @P0 R2UR UR6, R6 ;  /* 0x00000000060602ca */ /* 0x000fe400000e0000 */
[----:B------:R-:W-:Y:S02]  /*4620*/  PRMT R0, RZ, 0x654, R0 ;  /* 0x00000654ff007816 */ /* 0x000fe40000000000 */
[----:B------:R-:W-:Y:S02]  /*4630*/  @P0 R2UR UR5, R8 ;  /* 0x00000000080502ca */ /* 0x000fe400000e0000 */
[----:B------:R2:W-:Y:S03]  /*4640*/  SYNCS.ARRIVE.TRANS64.RED.A1T0 RZ, [R0+URZ], RZ ;  /* 0x000000ff00ff79a7 */ /* 0x0005e600081004ff */
[----:B------:R-:W-:Y:S04]  /*4650*/  @UP2 UMOV UR38, UR4 ;  /* 0x0000000400262c82 */ /* 0x000fe80008000000 */
[----:B------:R-:W-:Y:S04]  /*4660*/  @UP2 UMOV UR14, UR6 ;  /* 0x00000006000e2c82 */ /* 0x000fe80008000000 */
[----:B------:R-:W-:Y:S01]  /*4670*/  @UP2 UMOV UR13, UR5 ;  /* 0x00000005000d2c82 */ /* 0x000fe20008000000 */
[----:B------:R-:W-:Y:S05]  /*4680*/  BRA.U !UP0, `(.L_x_76) ;  /* 0x0000000108a47547 */ /* 0x000fea000b800000 */
[----:B------:R-:W-:Y:S02]  /*4690*/  UIMAD.WIDE.U32 UR18, UR13, UR51, URZ ;  /* 0x000000330d1272a5 */ /* 0x000fe4000f8e00ff */
[----:B------:R-:W-:Y:S02]  /*46a0*/  UIMAD.WIDE.U32 UR26, UR14, UR48, URZ ;  /* 0x000000300e1a72a5 */ /* 0x000fe4000f8e00ff */
[----:B------:R-:W-:Y:S02]  /*46b0*/  USEL UR4, UR39, UR47, !UP5 ;  /* 0x0000002f27047287 */ /* 0x000fe4000e800000 */
[----:B------:R-:W-:Y:S02]  /*46c0*/  USEL UR7, UR46, UR52, !UP6 ;  /* 0x000000342e077287 */ /* 0x000fe4000f000000 */
[----:B-1----:R-:W-:Y:S02]  /*46d0*/  UIMAD.WIDE.U32 UR8, UR4, UR22, URZ ;  /* 0x00000016040872a5 */ /* 0x002fe4000f8e00ff */
[----:B------:R-:W-:Y:S01]  /*46e0*/  UIMAD.WIDE.U32 UR10, UR7, UR22, URZ ;  /* 0x00000016070a72a5 */ /* 0x000fe2000f8e00ff */
[----:B------:R-:W-:Y:S02]  /*46f0*/  UMOV UR5, UR19 ;  /* 0x0000001300057c82 */ /* 0x000fe40008000000 */
[----:B------:R-:W-:Y:S03]  /*4700*/  USHF.R.U32.HI UR6, URZ, UR54, UR5 ;  /* 0x00000036ff067299 */ /* 0x000fe60008011605 */
[----:B------:R-:W-:Y:S01]  /*4710*/  UMOV UR5, UR27 ;  /* 0x0000001b00057c82 */ /* 0x000fe20008000000 */
[----:B------:R-:W-:Y:S02]  /*4720*/  USEL UR6, UR13, UR6, !UP5 ;  /* 0x000000060d067287 */ /* 0x000fe4000e800000 */
[----:B------:R-:W-:Y:S03]  /*4730*/  USHF.R.U32.HI UR12, URZ, UR49, UR5 ;  /* 0x00000031ff0c7299 */ /* 0x000fe60008011605 */
[----:B------:R-:W-:Y:S02]  /*4740*/  UMOV UR5, UR9 ;  /* 0x0000000900057c82 */ /* 0x000fe40008000000 */
[----:B------:R-:W-:Y:S03]  /*4750*/  @UP4 USHF.R.U32.HI UR4, URZ, UR23, UR5 ;  /* 0x00000017ff044299 */ /* 0x000fe60008011605 */
[----:B------:R-:W-:Y:S01]  /*4760*/  UMOV UR5, UR11 ;  /* 0x0000000b00057c82 */ /* 0x000fe20008000000 */
[----:B------:R-:W-:Y:S02]  /*4770*/  UIMAD UR4, UR45, UR4, URZ ;  /* 0x000000042d0472a4 */ /* 0x000fe4000f8e02ff */
[----:B------:R-:W-:Y:S02]  /*4780*/  @UP4 USHF.R.U32.HI UR7, URZ, UR23, UR5 ;  /* 0x00000017ff074299 */ /* 0x000fe40008011605 */
[----:B------:R-:W-:Y:S02]  /*4790*/  UIMAD.WIDE.U32 UR10, UR6, UR22, URZ ;  /* 0x00000016060a72a5 */ /* 0x000fe4000f8e00ff */
[----:B------:R-:W-:Y:S02]  /*47a0*/  USEL UR5, UR14, UR12, !UP6 ;  /* 0x0000000c0e057287 */ /* 0x000fe4000f000000 */
[----:B------:R-:W-:Y:S02]  /*47b0*/  UIMAD UR8, UR45, UR7, URZ ;  /* 0x000000072d0872a4 */ /* 0x000fe4000f8e02ff */
[----:B------:R-:W-:Y:S03]  /*47c0*/  UISETP.GE.AND UP0, UPT, UR6, UR4, UPT ;  /* 0x000000040600728c */ /* 0x000fe6000bf06270 */
[----:B------:R-:W-:Y:S01]  /*47d0*/  UMOV UR4, UR11 ;  /* 0x0000000b00047c82 */ /* 0x000fe20008000000 */
[----:B------:R-:W-:Y:S02]  /*47e0*/  UISETP.GE.OR UP0, UPT, UR5, UR8, UP0 ;  /* 0x000000080500728c */ /* 0x000fe40008706670 */
[----:B------:R-:W-:Y:S02]  /*47f0*/  USHF.R.U32.HI UR4, URZ, UR23, UR4 ;  /* 0x00000017ff047299 */ /* 0x000fe40008011604 */
[----:B------:R-:W-:Y:S02]  /*4800*/  UIMAD.WIDE.U32 UR8, UR5, UR22, URZ ;  /* 0x00000016050872a5 */ /* 0x000fe4000f8e00ff */
[----:B------:R-:W-:Y:S04]  /*4810*/  USEL UR10, UR6, UR4, !UP4 ;  /* 0x00000004060a7287 */ /* 0x000fe8000e000000 */
[----:B------:R-:W-:Y:S01]  /*4820*/  UIADD3 UR11, UPT, UPT, -UR10, URZ, URZ ;  /* 0x000000ff0a0b7290 */ /* 0x000fe2000fffe1ff */
[----:B------:R-:W-:Y:S02]  /*4830*/  @!UP0 UMOV UR4, UR9 ;  /* 0x0000000900048c82 */ /* 0x000fe40008000000 */
[----:B------:R-:W-:Y:S02]  /*4840*/  @!UP0 USHF.R.U32.HI UR4, URZ, UR23, UR4 ;  /* 0x00000017ff048299 */ /* 0x000fe40008011604 */
[----:B------:R-:W-:Y:S02]  /*4850*/  UIMAD UR8, UR45, UR11, UR6 ;  /* 0x0000000b2d0872a4 */ /* 0x000fe4000f8e0206 */
[----:B------:R-:W-:Y:S04]  /*4860*/  @!UP0 USEL UR4, UR5, UR4, !UP4 ;  /* 0x0000000405048287 */ /* 0x000fe8000e000000 */
[----:B------:R-:W-:Y:S02]  /*4870*/  @!UP0 UIMAD UR7, UR7, UR8, UR4 ;  /* 0x00000008070782a4 */ /* 0x000fe4000f8e0204 */
[----:B------:R-:W-:Y:S02]  /*4880*/  @!UP0 UIADD3 UR9, UPT, UPT, UR10, -UR4, URZ ;  /* 0x800000040a098290 */ /* 0x000fe4000fffe0ff */
[----:B------:R-:W-:Y:S02]  /*4890*/  UIADD3 UR8, UPT, UPT, -UR6, URZ, URZ ;  /* 0x000000ff06087290 */ /* 0x000fe4000fffe1ff */
[----:B------:R-:W-:Y:S02]  /*48a0*/  UIADD3 UR4, UPT, UPT, -UR5, URZ, URZ ;  /* 0x000000ff05047290 */ /* 0x000fe4000fffe1ff */
[----:B------:R-:W-:Y:S03]  /*48b0*/  @!UP0 UIMAD UR6, UR9, UR45, UR5 ;  /* 0x0000002d090682a4 */ /* 0x000fe6000f8e0205 */
[----:B------:R-:W-:Y:S01]  /*48c0*/  @!UP0 UMOV UR5, UR7 ;  /* 0x0000000700058c82 */ /* 0x000fe20008000000 */
[----:B------:R-:W-:Y:S02]  /*48d0*/  UIMAD UR7, UR15, UR4, UR14 ;  /* 0x000000040f0772a4 */ /* 0x000fe4000f8e020e */
[----:B------:R-:W-:Y:S02]  /*48e0*/  UIMAD UR4, UR50, UR8, UR13 ;  /* 0x00000008320472a4 */ /* 0x000fe4000f8e020d */
[----:B------:R-:W-:Y:S02]  /*48f0*/  UIMAD UR14, UR5, UR15, UR7 ;  /* 0x0000000f050e72a4 */ /* 0x000fe4000f8e0207 */
[----:B------:R-:W-:Y:S11]  /*4900*/  UIMAD UR13, UR6, UR50, UR4 ;  /* 0x00000032060d72a4 */ /* 0x000ff6000f8e0204 */
[----:B------:R-:W-:Y:S01]  /*4910*/  @!UPT UIADD3 URZ, UPT, UPT, URZ, URZ, URZ ;  /* 0x000000fffffff290 */ /* 0x000fe2000fffe0ff */
.L_x_76:
[----:B------:R-:W3:Y:S01]  /*4920*/  @!UP3 LDCU.128 UR8, c[0x0][0xb10] ;  /* 0x00016200ff08b7ac */ /* 0x000ee20008000c00 */
[----:B------:R-:W-:Y:S01]  /*4930*/  IMAD.MOV.U32 R10, RZ, RZ, 0x1 ;  /* 0x00000001ff0a7424 */ /* 0x000fe200078e00ff */
[C---:B------:R-:W-:Y:S02]  /*4940*/  ISETP.NE.U32.AND P1, PT, R4.reuse, RZ, PT ;  /* 0x000000ff0400720c */ /* 0x040fe40003f25070 */
[----:B------:R-:W-:Y:S02]  /*4950*/  ISETP.NE.U32.AND P0, PT, R4, RZ, PT ;  /* 0x000000ff0400720c */ /* 0x000fe40003f05070 */
[C---:B------:R-:W-:Y:S01]  /*4960*/  ISETP.NE.AND.EX P1, PT, R5.reuse, RZ, PT, P1 ;  /* 0x000000ff0500720c */ /* 0x040fe20003f25310 */
[----:B------:R-:W4:Y:S01]  /*4970*/  @!UP3 LDCU UR5, c[0x0][0xb0c] ;  /* 0x00016180ff05b7ac */ /* 0x000f220008000800 */
[----:B------:R-:W-:Y:S02]  /*4980*/  ISETP.NE.AND.EX P0, PT, R5, RZ, PT, P0 ;  /* 0x000000ff0500720c */ /* 0x000fe40003f05300 */
[----:B------:R-:W-:Y:S01]  /*4990*/  SHF.L.U32 R10, R10, 0x1f, RZ ;  /* 0x0000001f0a0a7819 */ /* 0x000fe200000006ff */
[----:B------:R-:W-:Y:S02]  /*49a0*/  USHF.L.U32 UR43, UR16, 0x6, URZ ;  /* 0x00000006102b7899 */ /* 0x000fe400080006ff */
[----:B------:R-:W-:Y:S02]  /*49b0*/  USHF.L.U32 UR42, UR20, 0x8, URZ ;  /* 0x00000008142a7899 */ /* 0x000fe400080006ff */
[----:B---3--:R-:W-:Y:S07]  /*49c0*/  UIMAD.WIDE.U32 UR6, UR14, UR8, URZ ;  /* 0x000000080e0672a5 */ /* 0x008fee000f8e00ff */
[----:B------:R-:W-:Y:S01]  /*49d0*/  @!UP3 UMOV UR4, UR7 ;  /* 0x000000070004bc82 */ /* 0x000fe20008000000 */
[----:B----4-:R-:W-:Y:S02]  /*49e0*/  @!UP3 UISETP.NE.AND UP0, UPT, UR5, 0x1, UPT ;  /* 0x000000010500b88c */ /* 0x010fe4000bf05270 */
[----:B------:R-:W-:Y:S02]  /*49f0*/  @!UP3 USHF.R.U32.HI UR4, URZ, UR9, UR4 ;  /* 0x00000009ff04b299 */ /* 0x000fe40008011604 */
[----:B------:R-:W-:Y:S02]  /*4a00*/  UIMAD.WIDE.U32 UR6, UR13, UR11, URZ ;  /* 0x0000000b0d0672a5 */ /* 0x000fe4000f8e00ff */
[----:B------:R-:W-:Y:S02]  /*4a10*/  @!UP3 USEL UR8, UR14, UR4, !UP0 ;  /* 0x000000040e08b287 */ /* 0x000fe4000c000000 */
[----:B------:R-:W-:Y:S03]  /*4a20*/  @!UP3 UISETP.NE.AND UP0, UPT, UR10, 0x1, UPT ;  /* 0x000000010a00b88c */ /* 0x000fe6000bf05270 */
[----:B------:R-:W-:Y:S02]  /*4a30*/  @!UP3 UMOV UR6, UR7 ;  /* 0x000000070006bc82 */ /* 0x000fe40008000000 */
[----:B------:R-:W3:Y:S02]  /*4a40*/  @!UP3 LDCU UR4, c[0x0][0xb20] ;  /* 0x00016400ff04b7ac */ /* 0x000ee40008000800 */
[----:B---3--:R-:W-:Y:S04]  /*4a50*/  @!UP3 USHF.R.U32.HI UR6, URZ, UR4, UR6 ;  /* 0x00000004ff06b299 */ /* 0x008fe80008011606 */
[----:B------:R-:W-:Y:S04]  /*4a60*/  @!UP3 USEL UR6, UR13, UR6, !UP0 ;  /* 0x000000060d06b287 */ /* 0x000fe8000c000000 */
[----:B------:R-:W-:Y:S02]  /*4a70*/  @!UP3 UIADD3 UR4, UPT, UPT, -UR8, UR6, URZ ;  /* 0x000000060804b290 */ /* 0x000fe4000fffe1ff */
[----:B------:R-:W-:Y:S02]  /*4a80*/  @!UP3 UIADD3 UR6, UPT, UPT, UR8, -UR6, URZ ;  /* 0x800000060806b290 */ /* 0x000fe4000fffe0ff */
[----:B------:R-:W-:Y:S02]  /*4a90*/  @!UP3 UIMAD UR14, UR4, UR5, UR14 ;  /* 0x00000005040eb2a4 */ /* 0x000fe4000f8e020e */
[----:B------:R-:W-:Y:S01]  /*4aa0*/  @!UP3 UIMAD UR13, UR6, UR10, UR13 ;  /* 0x0000000a060db2a4 */ /* 0x000fe2000f8e020d */
[----:B------:R-:W-:Y:S11]  /*4ab0*/  BRA.U UP1, `(.L_x_77) ;  /* 0x0000000101107547 */ /* 0x000ff6000b800000 */
[----:B--2---:R-:W-:Y:S04]  /*4ac0*/  MOV R0, UR53 ;  /* 0x0000003500007c02 */ /* 0x004fe80008000f00 */
[----:B------:R-:W-:Y:S04]  /*4ad0*/  SHF.L.U32 R9, R0, 0x1f, RZ ;  /* 0x0000001f00097819 */ /* 0x000fe800000006ff */
[----:B------:R-:W2:Y:S02]  /*4ae0*/  SYNCS.PHASECHK.TRANS64.TRYWAIT P2, [UR21+0x88], R9 ;  /* 0x00008809ff0075a7 */ /* 0x000ea40008041115 */
[----:B--2---:R-:W-:Y:S05]  /*4af0*/  @!P2 BRA `(.L_x_78) ;  /* 0x000000740080a947 */ /* 0x004fea0003800000 */
.L_x_77:
[----:B------:R-:W-:Y:S05]  /*4b00*/  @!P1 BRA `(.L_x_79) ;  /* 0x0000000000309947 */ /* 0x000fea0003800000 */
[----:B------:R-:W-:Y:S01]  /*4b10*/  ISETP.NE.U32.AND P1, PT, R2, RZ, PT ;  /* 0x000000ff0200720c */ /* 0x000fe20003f25070 */
[----:B------:R-:W3:Y:S01]  /*4b20*/  LDCU.64 UR4, c[0x0][0x358] ;  /* 0x00006b00ff0477ac */ /* 0x000ee20008000a00 */
[----:B------:R-:W-:Y:S02]  /*4b30*/  IMAD.MOV.U32 R67, RZ, RZ, 0x1 ;  /* 0x00000001ff437424 */ /* 0x000fe400078e00ff */
[----:B------:R-:W-:Y:S11]  /*4b40*/  ISETP.NE.AND.EX P1, PT, R3, RZ, PT, P1 ;  /* 0x000000ff0300720c */ /* 0x000ff60003f25310 */
[----:B------:R-:W-:Y:S02]  /*4b50*/  @!UPT UIADD3 URZ, UPT, UPT, URZ, URZ, URZ ;  /* 0x000000fffffff290 */ /* 0x000fe4000fffe0ff */
[----:B--2---:R-:W2:Y:S01]  /*4b60*/  @P1 LDC.64 R8, c[0x0][0x888] ;  /* 0x00022200ff081b82 */ /* 0x004ea20000000a00 */
[----:B------:R-:W-:Y:S04]  /*4b70*/  @P1 IMAD R0, R4, UR36, RZ ;  /* 0x0000002404001c24 */ /* 0x000fe8000f8e02ff */
[----:B--2---:R-:W-:Y:S04]  /*4b80*/  @P1 IMAD.WIDE R8, R0, 0x4, R8 ;  /* 0x0000000400081825 */ /* 0x004fe800078e0208 */
[----:B------:R-:W-:Y:S01]  /*4b90*/  HFMA2 R0, -RZ, RZ, 0, 5.9604644775390625e-08 ;  /* 0x00000001ff007431 */ /* 0x000fe200000001ff */
[----:B---3-5:R3:W5:Y:S04]  /*4ba0*/  @P1 LDG.E R27, desc[UR4][R8.64] ;  /* 0x00000004081b1981 */ /* 0x028768000c1e1900 */
[----:B------:R-:W-:Y:S01]  /*4bb0*/  @!P1 PRMT R67, R0, 0x7610, R67 ;  /* 0x0000761000439816 */ /* 0x000fe20000000043 */
[----:B---3--:R-:W4:Y:S06]  /*4bc0*/  @!P1 LDC R27, c[0x0][0x880] ;  /* 0x00022000ff1b9b82 */ /* 0x008f2c0000000800 */
.L_x_79:
[----:B----45:R-:W-:Y:S01]  /*4bd0*/  @!P0 FSETP.EQ.AND P1, PT, R27, RZ, PT ;  /* 0x000000ff1b00820b */ /* 0x030fe20003f22000 */
[----:B------:R-:W-:Y:S01]  /*4be0*/  @!UPT UIADD3 URZ, UPT, UPT, URZ, URZ, URZ ;  /* 0x000000fffffff290 */ /* 0x000fe2000fffe0ff */
[----:B------:R-:W-:Y:S11]  /*4bf0*/  @!P0 BRA `(.L_x_80) ;  /* 0x0000000000188947 */ /* 0x000ff60003800000 */
[----:B------:R-:W-:Y:S02]  /*4c00*/  LOP3.LUT P0, RZ, R67, 0xff, RZ, 0xc0, !PT ;  /* 0x000000ff43ff7812 */ /* 0x000fe4000780c0ff */
[----:B------:R-:W-:Y:S04]  /*4c10*/  ISETP.NE.U32.AND P1, PT, R2, RZ, PT ;  /* 0x000000ff0200720c */ /* 0x000fe80003f25070 */
[----:B------:R-:W-:Y:S04]  /*4c20*/  ISETP.NE.AND.EX P1, PT, R3, RZ, PT, P1 ;  /* 0x000000ff0300720c */ /* 0x000fe80003f25310 */
[----:B------:R-:W-:Y:S03]  /*4c30*/  PLOP3.LUT P1, PT, P1, PT, PT, 0x8, 0x80 ;  /* 0x000000000080781c */ /* 0x000fe60000f2e170 */
[----:B------:R-:W-:Y:S11]  /*4c40*/  @P0 FSETP.EQ.AND P1, PT, R27, RZ, PT ;  /* 0x000000ff1b00020b */ /* 0x000ff60003f22000 */
[----:B------:R-:W-:Y:S02]  /*4c50*/  @!UPT UIADD3 URZ, UPT, UPT, URZ, URZ, URZ ;  /* 0x000000fffffff290 */ /* 0x000fe4000fffe0ff */
.L_x_80:
[----:B------:R-:W3:Y:S01]  /*4c60*/  SYNCS.PHASECHK.TRANS64.TRYWAIT P2, [UR21+0x60], R10 ;  /* 0x0000600aff0075a7 */ /* 0x000ee20008041115 */
[----:B------:R-:W-:Y:S04]  /*4c70*/  ELECT P0, URZ, PT ;  /* 0x0000000000ff782f */ /* 0x000fe80003800000 */
[----:B------:R-:W-:Y:S11]  /*4c80*/  PLOP3.LUT P1, PT, P1, P0, PT, 0xf2, 0x2f ;  /* 0x00000000002f781c */ /* 0x000ff60000f21e72 */
[----:B------:R-:W-:Y:S02]  /*4c90*/  @!UPT UIADD3 URZ, UPT, UPT, URZ, URZ, URZ ;  /* 0x000000fffffff290 */ /* 0x000fe4000fffe0ff */
[----:B------:R-:W-:Y:S05]  /*4ca0*/  @!P1 IADD3 R6, P0, PT, R16, 0x580, RZ ;  /* 0x0000058010069810 */ /* 0x000fea0007f1e0ff */
[----:B--2---:R-:W-:Y:S01]  /*4cb0*/  @!P1 IMAD.X R0, RZ, RZ, R17, P0 ;  /* 0x000000ffff009224 */ /* 0x004fe200000e0611 */
[----:B---3--:R-:W-:Y:S07]  /*4cc0*/  @!P2 BRA `(.L_x_81) ;  /* 0x000000740024a947 */ /* 0x008fee0003800000 */
.L_x_204:
[----:B------:R-:W-:Y:S01]  /*4cd0*/  @!P1 R2UR UR5, R6 ;  /* 0x00000000060592ca */ /* 0x000fe200000e0000 */
[----:B------:R-:W-:Y:S01]  /*4ce0*/  VOTEU.ALL UP0, P1 ;  /* 0x0000000000ff7886 */ /* 0x000fe20000800000 */
[----:B------:R-:W-:Y:S01]  /*4cf0*/  @!P1 R2UR UR4, R0 ;  /* 0x00000000000492ca */ /* 0x000fe200000e0000 */
[----:B------:R-:W-:Y:S01]  /*4d00*/  @!P1 IMAD.MOV.U32 R0, RZ, RZ, 0x2000 ;  /* 0x00002000ff009424 */ /* 0x000fe200078e00ff */
[----:B------:R-:W-:Y:S01]  /*4d10*/  UMOV UR6, 0x0 ;  /* 0x0000000000067882 */ /* 0x000fe20000000000 */
[----:B------:R-:W-:Y:S01]  /*4d20*/  UMOV UR7, 0x10000000 ;  /* 0x1000000000077882 */ /* 0x000fe20000000000 */
[----:B------:R-:W-:Y:S01]  /*4d30*/  @!UP0 UIADD3 UR40, UPT, UPT, UR21, 0x400, URZ ;  /* 0x0000040015288890 */ /* 0x000fe2000fffe0ff */
[----:B------:R-:W-:Y:S01]  /*4d40*/  @!P1 IADD3 R6, P0, PT, R16, 0x580, RZ ;  /* 0x0000058010069810 */ /* 0x000fe20007f1e0ff */
[----:B------:R-:W-:Y:S01]  /*4d50*/  VOTEU.ALL UP0, P1 ;  /* 0x0000000000ff7886 */ /* 0x000fe20000800000 */
[----:B------:R-:W-:Y:S04]  /*4d60*/  UMOV UR44, UR36 ;  /* 0x00000024002c7c82 */ /* 0x000fe80008000000 */
[----:B------:R-:W-:Y:S02]  /*4d70*/  IMAD.U32 R8, RZ, RZ, UR5 ;  /* 0x00000005ff087e24 */ /* 0x000fe4000f8e00ff */
[----:B--2---:R-:W-:Y:S03]  /*4d80*/  IMAD.U32 R9, RZ, RZ, UR4 ;  /* 0x00000004ff097e24 */ /* 0x004fe6000f8e00ff */
[----:B------:R-:W-:Y:S02]  /*4d90*/  @!P1 R2UR UR4, R8 ;  /* 0x00000000080492ca */ /* 0x000fe400000e0000 */
[----:B------:R-:W-:Y:S11]  /*4da0*/  @!P1 R2UR UR5, R9 ;  /* 0x00000000090592ca */ /* 0x000ff600000e0000 */
[----:B------:R-:W-:Y:S02]  /*4db0*/  @!UPT UIADD3 URZ, UPT, UPT, URZ, URZ, URZ ;  /* 0x000000fffffff290 */ /* 0x000fe4000fffe0ff */
[----:B------:R2:W-:Y:S01]  /*4dc0*/  @!UP0 UTMALDG.3D [UR40], [UR4], desc[UR6] ;  /* 0x00000628040085b4 */ /* 0x0005e20008011000 */
[----:B------:R3:W-:Y:S01]  /*4dd0*/  @!P1 SYNCS.ARRIVE.TRANS64.RED.A0TR RZ, [UR21+0x40], R0 ;  /* 0x00004000ffff99a7 */ /* 0x0007e20008300415 */
[----:B------:R-:W-:Y:S01]  /*4de0*/  SYNCS.ARRIVE.TRANS64.RED.A1T0 RZ, [UR37], RZ ;  /* 0x000000ffffff79a7 */ /* 0x000fe20008100425 */
[----:B---3--:R-:W-:Y:S01]  /*4df0*/  @!P1 IMAD.X R0, RZ, RZ, R17, P0 ;  /* 0x000000ffff009224 */ /* 0x008fe200000e0611 */
[----:B------:R-:W3:Y:S02]  /*4e00*/  SYNCS.PHASECHK.TRANS64.TRYWAIT P2, [UR21+0x68], R10 ;  /* 0x0000680aff0075a7 */ /* 0x000ee40008041115 */
[----:B--23--:R-:W-:Y:S05]  /*4e10*/  @!P2 BRA `(.L_x_82) ;  /* 0x0000007000e8a947 */ /* 0x00cfea0003800000 */
.L_x_206:
        /* <DEDUP_REMOVED lines=8> */
[----:B------:R-:W-:Y:S01]  /*4ea0*/  @!UP0 UIADD3 UR32, UPT, UPT, UR21, 0x2400, URZ ;  /* 0x0000240015208890 */ /* 0x000fe2000fffe0ff */
[----:B------:R-:W-:Y:S01]  /*4eb0*/  VOTEU.ALL UP0, P1 ;  /* 0x0000000000ff7886 */ /* 0x000fe20000800000 */
[----:B------:R-:W-:Y:S03]  /*4ec0*/  UMOV UR35, UR43 ;  /* 0x0000002b00237c82 */ /* 0x000fe60008000000 */
        /* <DEDUP_REMOVED lines=11> */
.L_x_208:
        /* <DEDUP_REMOVED lines=10> */
[----:B------:R-:W-:Y:S01]  /*5020*/  UMOV UR27, UR43 ;  /* 0x0000002b001b7c82 */ /* 0x000fe20008000000 */
[----:B------:R-:W-:Y:S02]  /*5030*/  UMOV UR28, UR36 ;  /* 0x00000024001c7c82 */ /* 0x000fe40008000000 */
        /* <DEDUP_REMOVED lines=11> */
.L_x_210:
[----:B------:R-:W-:Y:S01]  /*50f0*/  @!P1 R2UR UR5, R6 ;  /* 0x00000000060592ca */ /* 0x000fe200000e0000 */
[----:B------:R-:W-:Y:S01]  /*5100*/  VOTEU.ALL UP0, P1 ;  /* 0x0000000000ff7886 */ /* 0x000fe20000800000 */
[----:B------:R-:W-:Y:S01]  /*5110*/  @!P1 R2UR UR4, R0 ;  /* 0x00000000000492ca */ /* 0x000fe200000e0000 */
[----:B------:R-:W-:Y:S01]  /*5120*/  @!P1 IMAD.MOV.U32 R0, RZ, RZ, 0x2000 ;  /* 0x00002000ff009424 */ /* 0x000fe200078e00ff */
[----:B------:R-:W-:Y:S01]  /*5130*/  UMOV UR6, 0x0 ;  /* 0x0000000000067882 */ /* 0x000fe20000000000 */
[----:B------:R-:W-:Y:S01]  /*5140*/  UMOV UR7, 0x10000000 ;  /* 0x1000000000077882 */ /* 0x000fe20000000000 */
[----:B------:R-:W-:Y:S01]  /*5150*/  @!UP0 UIADD3 UR18, UPT, UPT, UR42, 0x60, URZ ;  /* 0x000000602a128890 */ /* 0x000fe2000fffe0ff */
[----:B--2---:R-:W-:Y:S01]  /*5160*/  SHF.L.U32 R9, RZ, 0x1f, RZ ;  /* 0x0000001fff097819 */ /* 0x004fe200000006ff */
[----:B------:R-:W-:Y:S01]  /*5170*/  @!UP0 UIADD3 UR16, UPT, UPT, UR21, 0x6400, URZ ;  /* 0x0000640015108890 */ /* 0x000fe2000fffe0ff */
[----:B------:R-:W-:Y:S01]  /*5180*/  @!P1 IADD3 R8, P0, PT, R16, 0x580, RZ ;  /* 0x0000058010089810 */ /* 0x000fe20007f1e0ff */
[----:B------:R-:W-:Y:S01]  /*5190*/  VOTEU.ALL UP0, P1 ;  /* 0x0000000000ff7886 */ /* 0x000fe20000800000 */
[----:B------:R-:W-:Y:S01]  /*51a0*/  UMOV UR19, UR43 ;  /* 0x0000002b00137c82 */ /* 0x000fe20008000000 */
[----:B------:R-:W-:Y:S01]  /*51b0*/  UMOV UR20, UR36 ;  /* 0x0000002400147c82 */ /* 0x000fe20008000000 */
[----:B------:R-:W-:Y:S02]  /*51c0*/  IMAD.U32 R18, RZ, RZ, UR5 ;  /* 0x00000005ff127e24 */ /* 0x000fe4000f8e00ff */
[----:B------:R-:W-:Y:S02]  /*51d0*/  IMAD.U32 R19, RZ, RZ, UR4 ;  /* 0x00000004ff137e24 */ /* 0x000fe4000f8e00ff */
[----:B------:R-:W-:Y:S01]  /*51e0*/  @!P1 IMAD.X R6, RZ, RZ, R17, P0 ;  /* 0x000000ffff069224 */ /* 0x000fe200000e0611 */
[----:B------:R-:W-:Y:S02]  /*51f0*/  @!P1 R2UR UR4, R18 ;  /* 0x00000000120492ca */ /* 0x000fe400000e0000 */
[----:B------:R-:W-:Y:S11]  /*5200*/  @!P1 R2UR UR5, R19 ;  /* 0x00000000130592ca */ /* 0x000ff600000e0000 */
[----:B------:R-:W-:Y:S02]  /*5210*/  @!UPT UIADD3 URZ, UPT, UPT, URZ, URZ, URZ ;  /* 0x000000fffffff290 */ /* 0x000fe4000fffe0ff */
[----:B------:R2:W-:Y:S01]  /*5220*/  @!UP0 UTMALDG.3D [UR16], [UR4], desc[UR6] ;  /* 0x00000610040085b4 */ /* 0x0005e20008011000 */
[----:B------:R2:W-:Y:S01]  /*5230*/  @!P1 SYNCS.ARRIVE.TRANS64.RED.A0TR RZ, [UR21+0x58], R0 ;  /* 0x00005800ffff99a7 */ /* 0x0005e20008300415 */
[----:B------:R-:W-:Y:S01]  /*5240*/  SYNCS.ARRIVE.TRANS64.RED.A1T0 RZ, [UR29], RZ ;  /* 0x000000ffffff79a7 */ /* 0x000fe2000810041d */
[----:B------:R-:W3:Y:S02]  /*5250*/  SYNCS.PHASECHK.TRANS64.TRYWAIT P2, [UR21+0x60], R9 ;  /* 0x00006009ff0075a7 */ /* 0x000ee40008041115 */
[----:B--23--:R-:W-:Y:S05]  /*5260*/  @!P2 BRA `(.L_x_85) ;  /* 0x00000070001ca947 */ /* 0x00cfea0003800000 */
.L_x_212:
[----:B------:R-:W-:Y:S01]  /*5270*/  @!P1 R2UR UR5, R8 ;  /* 0x00000000080592ca */ /* 0x000fe200000e0000 */
[----:B------:R-:W-:Y:S01]  /*5280*/  VOTEU.ALL UP0, P1 ;  /* 0x0000000000ff7886 */ /* 0x000fe20000800000 */
[----:B------:R-:W-:Y:S01]  /*5290*/  @!P1 R2UR UR4, R6 ;  /* 0x00000000060492ca */ /* 0x000fe200000e0000 */
[----:B--2---:R-:W-:Y:S01]  /*52a0*/  @!P1 IMAD.MOV.U32 R0, RZ, RZ, 0x2000 ;  /* 0x00002000ff009424 */ /* 0x004fe200078e00ff */
        /* <DEDUP_REMOVED lines=8> */
[----:B------:R-:W-:Y:S01]  /*5330*/  IMAD.U32 R18, RZ, RZ, UR5 ;  /* 0x00000005ff127e24 */ /* 0x000fe2000f8e00ff */
[----:B------:R-:W-:Y:S01]  /*5340*/  UMOV UR12, UR36 ;  /* 0x00000024000c7c82 */ /* 0x000fe20008000000 */
        /* <DEDUP_REMOVED lines=10> */
.L_x_214:
        /* <DEDUP_REMOVED lines=24> */
.L_x_216:
[----:B------:R-:W-:Y:S01]  /*5570*/  @!P1 R2UR UR5, R8 ;  /* 0x00000000080592ca */ /* 0x000fe200000e0000 */
[----:B------:R-:W-:Y:S01]  /*5580*/  VOTEU.ALL UP0, P1 ;  /* 0x0000000000ff7886 */ /* 0x000fe20000800000 */
[----:B------:R-:W-:Y:S01]  /*5590*/  @!P1 R2UR UR4, R6 ;  /* 0x00000000060492ca */ /* 0x000fe200000e0000 */
[----:B--2---:R-:W-:Y:S01]  /*55a0*/  @!P1 IMAD.MOV.U32 R0, RZ, RZ, 0x2000 ;  /* 0x00002000ff009424 */ /* 0x004fe200078e00ff */
[----:B------:R-:W-:Y:S01]  /*55b0*/  UMOV UR6, 0x0 ;  /* 0x0000000000067882 */ /* 0x000fe20000000000 */
[----:B------:R-:W-:Y:S01]  /*55c0*/  UMOV UR7, 0x10000000 ;  /* 0x1000000000077882 */ /* 0x000fe20000000000 */
[----:B------:R-:W-:Y:S01]  /*55d0*/  @!UP0 UIADD3 UR10, UPT, UPT, UR42, 0xc0, URZ ;  /* 0x000000c02a0a8890 */ /* 0x000fe2000fffe0ff */
[----:B------:R-:W-:Y:S01]  /*55e0*/  VIADD R14, R14, 0x1 ;  /* 0x000000010e0e7836 */ /* 0x000fe20000000000 */
[----:B------:R-:W-:Y:S01]  /*55f0*/  @!UP0 UIADD3 UR8, UPT, UPT, UR21, 0x4400, URZ ;  /* 0x0000440015088890 */ /* 0x000fe2000fffe0ff */
[----:B------:R-:W-:Y:S01]  /*5600*/  VOTEU.ALL UP0, P1 ;  /* 0x0000000000ff7886 */ /* 0x000fe20000800000 */
[----:B------:R-:W-:Y:S01]  /*5610*/  UMOV UR9, UR25 ;  /* 0x0000001900097c82 */ /* 0x000fe20008000000 */
[----:B------:R-:W-:Y:S02]  /*5620*/  UMOV UR11, UR43 ;  /* 0x0000002b000b7c82 */ /* 0x000fe40008000000 */
[----:B------:R-:W-:Y:S01]  /*5630*/  IMAD.U32 R18, RZ, RZ, UR5 ;  /* 0x00000005ff127e24 */ /* 0x000fe2000f8e00ff */
[----:B------:R-:W-:Y:S01]  /*5640*/  UMOV UR12, UR36 ;  /* 0x00000024000c7c82 */ /* 0x000fe20008000000 */
[----:B------:R-:W-:Y:S03]  /*5650*/  IMAD.U32 R19, RZ, RZ, UR4 ;  /* 0x00000004ff137e24 */ /* 0x000fe6000f8e00ff */
        /* <DEDUP_REMOVED lines=8> */
.L_x_218:
[----:B------:R-:W-:Y:S01]  /*56e0*/  @!P1 IADD3 R6, P0, PT, R16, 0x580, RZ ;  /* 0x0000058010069810 */ /* 0x000fe20007f1e0ff */
[----:B------:R-:W-:Y:S01]  /*56f0*/  VOTEU.ALL UP0, P1 ;  /* 0x0000000000ff7886 */ /* 0x000fe20000800000 */
[----:B------:R-:W-:Y:S01]  /*5700*/  UMOV UR6, 0x0 ;  /* 0x0000000000067882 */ /* 0x000fe20000000000 */
[----:B------:R-:W-:Y:S01]  /*5710*/  UMOV UR7, 0x10000000 ;  /* 0x1000000000077882 */ /* 0x000fe20000000000 */
[----:B------:R-:W-:Y:S01]  /*5720*/  @!P1 R2UR UR5, R6 ;  /* 0x00000000060592ca */ /* 0x000fe200000e0000 */
[----:B--2---:R-:W-:Y:S01]  /*5730*/  @!P1 IMAD.X R0, RZ, RZ, R17, P0 ;  /* 0x000000ffff009224 */ /* 0x004fe200000e0611 */
[----:B------:R-:W-:Y:S01]  /*5740*/  @!UP0 UIADD3 UR10, UPT, UPT, UR42, 0xe0, URZ ;  /* 0x000000e02a0a8890 */ /* 0x000fe2000fffe0ff */
[----:B------:R-:W-:Y:S01]  /*5750*/  R2UR UR18, R69 ;  /* 0x00000000451272ca */ /* 0x000fe200000e0000 */
[----:B------:R-:W-:Y:S01]  /*5760*/  @!UP0 UIADD3 UR8, UPT, UPT, UR21, 0x6400, URZ ;  /* 0x0000640015088890 */ /* 0x000fe2000fffe0ff */
[----:B------:R-:W-:Y:S01]  /*5770*/  R2UR UR16, R70 ;  /* 0x00000000461072ca */ /* 0x000fe200000e0000 */
[----:B------:R-:W-:Y:S01]  /*5780*/  VOTEU.ALL UP0, P1 ;  /* 0x0000000000ff7886 */ /* 0x000fe20000800000 */
[----:B------:R-:W-:Y:S01]  /*5790*/  @!P1 R2UR UR4, R0 ;  /* 0x00000000000492ca */ /* 0x000fe200000e0000 */
[----:B------:R-:W-:Y:S01]  /*57a0*/  UMOV UR9, UR17 ;  /* 0x0000001100097c82 */ /* 0x000fe20008000000 */
[----:B------:R-:W-:Y:S01]  /*57b0*/  UMOV UR11, UR43 ;  /* 0x0000002b000b7c82 */ /* 0x000fe20008000000 */
[----:B------:R-:W-:Y:S01]  /*57c0*/  UMOV UR12, UR36 ;  /* 0x00000024000c7c82 */ /* 0x000fe20008000000 */
[C---:B------:R-:W-:Y:S01]  /*57d0*/  ISETP.NE.AND P0, PT, R14.reuse, 0x2, PT ;  /* 0x000000020e00780c */ /* 0x040fe20003f05270 */
[----:B------:R-:W-:Y:S01]  /*57e0*/  UPLOP3.LUT UP1, UPT, UPT, UPT, UPT, 0x80, 0x8 ;  /* 0x000000000008789c */ /* 0x000fe20003f2f070 */
[----:B------:R-:W-:Y:S01]  /*57f0*/  IMAD.U32 R8, RZ, RZ, UR5 ;  /* 0x00000005ff087e24 */ /* 0x000fe2000f8e00ff */
[----:B------:R-:W-:Y:S01]  /*5800*/  UMOV UR36, UR38 ;  /* 0x0000002600247c82 */ /* 0x000fe20008000000 */
[----:B------:R-:W-:Y:S01]  /*5810*/  SEL R0, RZ, 0x1, P0 ;  /* 0x00000001ff007807 */ /* 0x000fe20000000000 */
[----:B------:R-:W-:Y:S01]  /*5820*/  UIADD3 UR20, UPT, UPT, UR13, UR18, URZ ;  /* 0x000000120d147290 */ /* 0x000fe2000fffe0ff */
[----:B------:R-:W-:Y:S01]  /*5830*/  SEL R14, R14, RZ, P0 ;  /* 0x000000ff0e0e7207 */ /* 0x000fe20000000000 */
[----:B------:R-:W-:Y:S01]  /*5840*/  UIADD3 UR16, UPT, UPT, UR14, UR16, URZ ;  /* 0x000000100e107290 */ /* 0x000fe2000fffe0ff */
[----:B------:R-:W-:Y:S01]  /*5850*/  LOP3.LUT R13, R13, R0, RZ, 0x3c, !PT ;  /* 0x000000000d0d7212 */ /* 0x000fe200078e3cff */
[----:B------:R-:W-:Y:S01]  /*5860*/  IMAD.U32 R9, RZ, RZ, UR4 ;  /* 0x00000004ff097e24 */ /* 0x000fe2000f8e00ff */
[----:B------:R-:W-:Y:S04]  /*5870*/  @!P1 R2UR UR4, R8 ;  /* 0x00000000080492ca */ /* 0x000fe800000e0000 */
[----:B------:R-:W-:Y:S11]  /*5880*/  @!P1 R2UR UR5, R9 ;  /* 0x00000000090592ca */ /* 0x000ff600000e0000 */
[----:B------:R-:W-:Y:S02]  /*5890*/  @!UPT UIADD3 URZ, UPT, UPT, URZ, URZ, URZ ;  /* 0x000000fffffff290 */ /* 0x000fe4000fffe0ff */
[----:B------:R2:W-:Y:S01]  /*58a0*/  @!UP0 UTMALDG.3D [UR8], [UR4], desc[UR6] ;  /* 0x00000608040085b4 */ /* 0x0005e20008011000 */
[----:B------:R2:W-:Y:S01]  /*58b0*/  @!P1 SYNCS.ARRIVE.TRANS64.RED.A0TR RZ, [UR21+0x58], R7 ;  /* 0x00005807ffff99a7 */ /* 0x0005e20008300415 */
[----:B------:R-:W-:Y:S01]  /*58c0*/  SYNCS.ARRIVE.TRANS64.RED.A1T0 RZ, [UR29], RZ ;  /* 0x000000ffffff79a7 */ /* 0x000fe2000810041d */
[----:B------:R-:W-:Y:S05]  /*58d0*/  BRA.U UP2, `(.L_x_89) ;  /* 0xffffffe902f07547 */ /* 0x000fea000b83ffff */
[----:B------:R-:W3:Y:S02]  /*58e0*/  SYNCS.PHASECHK.TRANS64.TRYWAIT P0, [UR21+0x60], R10 ;  /* 0x0000600aff0075a7 */ /* 0x000ee40008001115 */
[----:B---3--:R-:W-:Y:S05]  /*58f0*/  @!P0 BRA `(.L_x_90) ;  /* 0x0000006800d88947 */ /* 0x008fea0003800000 */
.L_x_220:
[----:B------:R-:W4:Y:S02]  /*5900*/  SYNCS.PHASECHK.TRANS64.TRYWAIT P0, [UR21+0x68], R10 ;  /* 0x0000680aff0075a7 */ /* 0x000f240008001115 */
[----:B----4-:R-:W-:Y:S05]  /*5910*/  @!P0 BRA `(.L_x_91) ;  /* 0x0000006800e88947 */ /* 0x010fea0003800000 */
.L_x_222:
[----:B------:R-:W4:Y:S01]  /*5920*/  SYNCS.PHASECHK.TRANS64.TRYWAIT P0, [UR21+0x70], R10 ;  /* 0x0000700aff0075a7 */ /* 0x000f220008001115 */
[----:B------:R-:W-:Y:S01]  /*5930*/  HFMA2 R0, -RZ, RZ, 0, 5.9604644775390625e-08 ;  /* 0x00000001ff007431 */ /* 0x000fe200000001ff */
[----:B----4-:R-:W-:Y:S06]  /*5940*/  @!P0 BRA `(.L_x_92) ;  /* 0x0000006800f48947 */ /* 0x010fec0003800000 */
.L_x_224:
[----:B------:R-:W-:Y:S02]  /*5950*/  MOV R2, UR21 ;  /* 0x0000001500027c02 */ /* 0x000fe40008000f00 */
[----:B---3--:R-:W-:-:S07]  /*5960*/  SHF.L.U32 R3, R0, 0x1f, RZ ;  /* 0x0000001f00037819 */ /* 0x008fce00000006ff */
.L_x_93:
[----:B---3--:R3:W4:Y:S02]  /*5970*/  SYNCS.PHASECHK.TRANS64.TRYWAIT P0, [R2+URZ+0x78], R3 ;  /* 0x00007803020075a7 */ /* 0x00872400080011ff */
[----:B----4-:R-:W-:Y:S05]  /*5980*/  @!P0 NANOSLEEP.SYNCS 0x989680 ;  /* 0x009896800000895d */ /* 0x010fea0003900000 */
[----:B------:R-:W4:Y:S02]  /*5990*/  @!P0 SYNCS.PHASECHK.TRANS64 P0, [R2+URZ+0x78], R3 ;  /* 0x00007803020085a7 */ /* 0x000f2400080010ff */
[----:B-12-4-:R-:W-:Y:S05]  /*59a0*/  @P0 EXIT ;  /* 0x000000000000094d */ /* 0x016fea0003800000 */
[----:B------:R-:W-:Y:S05]  /*59b0*/  BRA `(.L_x_93) ;  /* 0xfffffffc00ec7947 */ /* 0x000fea000383ffff */
.L_x_74:
[----:B------:R-:W-:-:S06]  /*59c0*/  UISETP.GE.AND UP0, UPT, UR17, 0x4, UPT ;  /* 0x000000041100788c */ /* 0x000fcc000bf06270 */
[----:B------:R-:W-:-:S13]  /*59d0*/  PLOP3.LUT P0, PT, PT, PT, UP0, 0x80, 0x8 ;  /* 0x000000000008781c */ /* 0x000fda0003f0f008 */
[----:B------:R-:W-:Y:S05]  /*59e0*/  @!P0 EXIT ;  /* 0x000000000000894d */ /* 0x000fea0003800000 */
[----:B------:R-:W1:Y:S08]  /*59f0*/  S2UR UR4, SR_CgaCtaId ;  /* 0x00000000000479c3 */ /* 0x000e700000008800 */
[----:B------:R-:W-:Y:S01]  /*5a00*/  BAR.SYNC.DEFER_BLOCKING 0x6, 0xa0 ;  /* 0x0182800000007b1d */ /* 0x000fe20000010000 */
[C---:B------:R-:W-:Y:S01]  /*5a10*/  IMAD.SHL.U32 R7, R78.reuse, 0x20, RZ ;  /* 0x000000204e077824 */ /* 0x040fe200078e00ff */
[C---:B------:R-:W-:Y:S01]  /*5a20*/  R2P PR, R78.reuse, 0x6 ;  /* 0x000000064e007804 */ /* 0x040fe20000000000 */
[C---:B------:R-:W-:Y:S01]  /*5a30*/  IMAD.SHL.U32 R4, R78.reuse, 0x4, RZ ;  /* 0x000000044e047824 */ /* 0x040fe200078e00ff */
[----:B------:R-:W-:Y:S01]  /*5a40*/  CS2R R74, SRZ ;  /* 0x00000000004a7805 */ /* 0x000fe2000001ff00 */
[----:B------:R-:W-:Y:S01]  /*5a50*/  IMAD.U32 R23, R78, 0x10000, RZ ;  /* 0x000100004e177824 */ /* 0x000fe200078e00ff */
[----:B------:R-:W-:-:S02]  /*5a60*/  UMOV UR43, 0x400 ;  /* 0x00000400002b7882 */ /* 0x000fc40000000000 */
[----:B------:R-:W2:Y:S01]  /*5a70*/  LDC.64 R62, c[0x0][0x888] ;  /* 0x00022200ff3e7b82 */ /* 0x000ea20000000a00 */
[C---:B------:R-:W-:Y:S01]  /*5a80*/  LOP3.LUT R5, R7.reuse, 0xe0, RZ, 0xc0, !PT ;  /* 0x000000e007057812 */ /* 0x040fe200078ec0ff */
[----:B------:R-:W-:Y:S01]  /*5a90*/  IMAD.SHL.U32 R66, R78, 0x10, RZ ;  /* 0x000000104e427824 */ /* 0x000fe200078e00ff */
[----:B------:R-:W-:Y:S01]  /*5aa0*/  LOP3.LUT R7, R7, 0x100, RZ, 0xc0, !PT ;  /* 0x0000010007077812 */ /* 0x000fe200078ec0ff */
[----:B------:R-:W-:Y:S01]  /*5ab0*/  IMAD.MOV.U32 R77, RZ, RZ, 0x10 ;  /* 0x00000010ff4d7424 */ /* 0x000fe200078e00ff */
[----:B------:R-:W-:Y:S01]  /*5ac0*/  LOP3.LUT R4, R5, 0x1c, R4, 0xf8, !PT ;  /* 0x0000001c05047812 */ /* 0x000fe200078ef804 */
[----:B------:R-:W-:Y:S01]  /*5ad0*/  IMAD.MOV.U32 R76, RZ, RZ, 0x20 ;  /* 0x00000020ff4c7424 */ /* 0x000fe200078e00ff */
[----:B------:R-:W-:Y:S01]  /*5ae0*/  SHF.R.U32.HI R5, RZ, 0x2, R78 ;  /* 0x00000002ff057819 */ /* 0x000fe2000001164e */
[----:B------:R-:W3:Y:S01]  /*5af0*/  LDC.64 R64, c[0x0][0x890] ;  /* 0x00022400ff407b82 */ /* 0x000ee20000000a00 */
[----:B------:R-:W-:Y:S01]  /*5b00*/  LOP3.LUT R23, R23, 0x600000, RZ, 0xc0, !PT ;  /* 0x0060000017177812 */ /* 0x000fe200078ec0ff */
[----:B------:R-:W-:Y:S01]  /*5b10*/  IMAD.MOV.U32 R22, RZ, RZ, RZ ;  /* 0x000000ffff167224 */ /* 0x000fe200078e00ff */
[----:B------:R-:W-:Y:S01]  /*5b20*/  LOP3.LUT R66, R7, 0x600, R66, 0xf8, !PT ;  /* 0x0000060007427812 */ /* 0x000fe200078ef842 */
[----:B------:R-:W-:Y:S01]  /*5b30*/  IMAD.MOV.U32 R73, RZ, RZ, RZ ;  /* 0x000000ffff497224 */ /* 0x000fe200078e00ff */
[----:B------:R-:W-:Y:S01]  /*5b40*/  LOP3.LUT R5, R4, 0x4, R5, 0x78, !PT ;  /* 0x0000000404057812 */ /* 0x000fe200078e7805 */
[----:B------:R-:W4:Y:S01]  /*5b50*/  LDCU UR62, c[0x0][0x370] ;  /* 0x00006e00ff3e77ac */ /* 0x000f220008000800 */
[----:B------:R-:W-:Y:S01]  /*5b60*/  LOP3.LUT R78, R78, 0x60, RZ, 0xc0, !PT ;  /* 0x000000604e4e7812 */ /* 0x000fe200078ec0ff */
[----:B------:R-:W2:Y:S01]  /*5b70*/  LDC.64 R60, c[0x0][0x8b0] ;  /* 0x00022c00ff3c7b82 */ /* 0x000ea20000000a00 */
[----:B------:R-:W-:Y:S01]  /*5b80*/  LOP3.LUT R66, R66, R5, RZ, 0xfc, !PT ;  /* 0x0000000542427212 */ /* 0x000fe200078efcff */
[----:B-1----:R-:W-:Y:S01]  /*5b90*/  ULEA UR43, UR4, UR43, 0x18 ;  /* 0x0000002b042b7291 */ /* 0x002fe2000f8ec0ff */
[----:B------:R-:W-:Y:S01]  /*5ba0*/  SEL R77, R77, 0xfffffff0, !P2 ;  /* 0xfffffff04d4d7807 */ /* 0x000fe20005000000 */
[----:B------:R-:W1:Y:S01]  /*5bb0*/  LDCU.64 UR54, c[0x0][0x348] ;  /* 0x00006900ff3677ac */ /* 0x000e620008000a00 */
[----:B------:R-:W-:-:S03]  /*5bc0*/  SEL R76, R76, 0xffffffe0, !P1 ;  /* 0xffffffe04c4c7807 */ /* 0x000fc60004800000 */
[----:B------:R-:W1:Y:S01]  /*5bd0*/  LDC.64 R42, c[0x0][0x8a8] ;  /* 0x00022a00ff2a7b82 */ /* 0x000e620000000a00 */
[----:B------:R-:W-:Y:S02]  /*5be0*/  UIADD3 UR4, UPT, UPT, UR43, 0x400, URZ ;  /* 0x000004002b047890 */ /* 0x000fe4000fffe0ff */
[----:B------:R-:W4:Y:S01]  /*5bf0*/  LDS R0, [UR43+0x140] ;  /* 0x0001402bff007984 */ /* 0x000f220008000800 */
[----:B------:R-:W1:Y:S03]  /*5c00*/  LDCU UR42, c[0x0][0xb0c] ;  /* 0x00016180ff2a77ac */ /* 0x000e660008000800 */
[----:B------:R-:W-:Y:S01]  /*5c10*/  IMAD.U32 R71, RZ, RZ, UR4 ;  /* 0x00000004ff477e24 */ /* 0x000fe2000f8e00ff */
[----:B------:R-:W1:Y:S01]  /*5c20*/  LDCU UR39, c[0x0][0xb30] ;  /* 0x00016600ff2777ac */ /* 0x000e620008000800 */
[----:B------:R-:W1:Y:S01]  /*5c30*/  LDCU.64 UR60, c[0x0][0x888] ;  /* 0x00011100ff3c77ac */ /* 0x000e620008000a00 */
[----:B------:R-:W1:Y:S01]  /*5c40*/  LDCU.64 UR40, c[0x0][0xb28] ;  /* 0x00016500ff2877ac */ /* 0x000e620008000a00 */
[----:B------:R-:W1:Y:S01]  /*5c50*/  LDCU.128 UR56, c[0x0][0xb10] ;  /* 0x00016200ff3877ac */ /* 0x000e620008000c00 */
[----:B------:R-:W1:Y:S01]  /*5c60*/  LDCU UR53, c[0x0][0x374] ;  /* 0x00006e80ff3577ac */ /* 0x000e620008000800 */
[----:B------:R-:W-:Y:S01]  /*5c70*/  UMOV UR52, URZ ;  /* 0x000000ff00347c82 */ /* 0x000fe20008000000 */
[----:B------:R-:W-:Y:S01]  /*5c80*/  UMOV UR47, URZ ;  /* 0x000000ff002f7c82 */ /* 0x000fe20008000000 */
[----:B--234-:R-:W-:-:S07]  /*5c90*/  IMAD.IADD R23, R0, 0x1, R23 ;  /* 0x0000000100177824 */ /* 0x01cfce00078e0217 */
.L_x_169:
[C---:B------:R-:W-:Y:S02]  /*5ca0*/  LEA R3, R73.reuse, UR43, 0x3 ;  /* 0x0000002b49037c11 */ /* 0x040fe4000f8e18ff */
[----:B------:R-:W-:Y:S02]  /*5cb0*/  SHF.L.U32 R0, R74, 0x1f, RZ ;  /* 0x0000001f4a007819 */ /* 0x000fe400000006ff */
[----:B-1----:R-:W-:Y:S02]  /*5cc0*/  LEA R5, R73, UR43, 0x4 ;  /* 0x0000002b49057c11 */ /* 0x002fe4000f8e20ff */
[----:B------:R-:W2:Y:S02]  /*5cd0*/  SYNCS.PHASECHK.TRANS64.TRYWAIT P0, [R3+URZ+0x90], R0 ;  /* 0x00009000030075a7 */ /* 0x000ea400080011ff */
[----:B--2---:R-:W-:Y:S05]  /*5ce0*/  @!P0 BRA `(.L_x_94) ;  /* 0x0000006800248947 */ /* 0x004fea0003800000 */
.L_x_225:
[----:B------:R-:W3:Y:S01]  /*5cf0*/  LDS.128 R4, [R5+0x120] ;  /* 0x0001200005047984 */ /* 0x000ee20000000c00 */
[----:B------:R-:W-:Y:S01]  /*5d00*/  UISETP.GE.AND UP0, UPT, UR45, 0x1, UPT ;  /* 0x000000012d00788c */ /* 0x000fe2000bf06270 */
[----:B------:R-:W-:Y:S01]  /*5d10*/  @!PT LDS RZ, [RZ] ;  /* 0x00000000fffff984 */ /* 0x000fe20000000800 */
[----:B------:R-:W-:Y:S01]  /*5d20*/  @!PT LDS RZ, [RZ] ;  /* 0x00000000fffff984 */ /* 0x000fe20000000800 */
[----:B------:R-:W-:Y:S01]  /*5d30*/  @!PT LDS RZ, [RZ] ;  /* 0x00000000fffff984 */ /* 0x000fe20000000800 */
[----:B------:R-:W-:Y:S01]  /*5d40*/  @!PT LDS RZ, [RZ] ;  /* 0x00000000fffff984 */ /* 0x000fe20000000800 */
[----:B------:R4:W-:Y:S06]  /*5d50*/  MEMBAR.ALL.CTA ;  /* 0x0000000000007992 */ /* 0x0009ec0000008000 */
[----:B----4-:R-:W4:Y:S01]  /*5d60*/  FENCE.VIEW.ASYNC.S ;  /* 0x00000000000073c6 */ /* 0x010f220000000000 */
[----:B---3--:R-:W-:Y:S11]  /*5d70*/  LOP3.LUT P0, RZ, R6, 0x1, RZ, 0xc0, !PT ;  /* 0x0000000106ff7812 */ /* 0x008ff6000780c0ff */
[----:B------:R-:W-:Y:S02]  /*5d80*/  @!UPT UIADD3 URZ, UPT, UPT, URZ, URZ, URZ ;  /* 0x000000fffffff290 */ /* 0x000fe4000fffe0ff */
[----:B----4-:R-:W-:Y:S01]  /*5d90*/  VOTEU.ANY UP1, P0 ;  /* 0x0000000000ff7886 */ /* 0x010fe20000020100 */
[----:B------:R-:W-:Y:S01]  /*5da0*/  PLOP3.LUT P0, PT, PT, PT, UP1, 0x80, 0x8 ;  /* 0x000000000008781c */ /* 0x000fe20003f0f018 */
[----:B------:R-:W-:Y:S06]  /*5db0*/  UP2UR UR4, UPR, URZ, 0x2 ;  /* 0x00000002ff047883 */ /* 0x000fec0008000000 */
[----:B------:R-:W-:Y:S06]  /*5dc0*/  IMAD.U32 R79, RZ, RZ, UR4 ;  /* 0x00000004ff4f7e24 */ /* 0x000fec000f8e00ff */
[----:B--2---:R-:W-:Y:S02]  /*5dd0*/  @P0 SHF.R.U32.HI R0, RZ, 0x10, R5 ;  /* 0x00000010ff000819 */ /* 0x004fe40000011605 */
        /* <DEDUP_REMOVED lines=12> */
[----:B------:R-:W3:Y:S01]  /*5ea0*/  LDCU UR12, c[0x0][0xb20] ;  /* 0x00016400ff0c77ac */ /* 0x000ee20008000800 */
[----:B-1----:R-:W-:Y:S02]  /*5eb0*/  UIMAD.WIDE.U32 UR4, UR53, UR59, URZ ;  /* 0x0000003b350472a5 */ /* 0x002fe4000f8e00ff */
[----:B------:R-:W-:Y:S02]  /*5ec0*/  UIMAD.WIDE.U32 UR6, UR62, UR56, URZ ;  /* 0x000000383e0672a5 */ /* 0x000fe4000f8e00ff */
[----:B------:R-:W-:Y:S02]  /*5ed0*/  UISETP.NE.AND UP0, UPT, UR58, 0x1, UPT ;  /* 0x000000013a00788c */ /* 0x000fe4000bf05270 */
[----:B------:R-:W-:Y:S02]  /*5ee0*/  UIMAD.WIDE.U32 UR8, UR37, UR59, URZ ;  /* 0x0000003b250872a5 */ /* 0x000fe4000f8e00ff */
[----:B------:R-:W-:Y:S02]  /*5ef0*/  UIMAD.WIDE.U32 UR10, UR38, UR56, URZ ;  /* 0x00000038260a72a5 */ /* 0x000fe4000f8e00ff */
[----:B------:R-:W-:Y:S02]  /*5f00*/  UISETP.NE.AND UP1, UPT, UR42, 0x1, UPT ;  /* 0x000000012a00788c */ /* 0x000fe4000bf25270 */
[----:B------:R-:W-:Y:S01]  /*5f10*/  UISETP.NE.AND UP2, UPT, UR45, 0x1, UPT ;  /* 0x000000012d00788c */ /* 0x000fe2000bf45270 */
[----:B------:R-:W-:Y:S02]  /*5f20*/  UMOV UR4, UR5 ;  /* 0x0000000500047c82 */ /* 0x000fe40008000000 */
[----:B---3--:R-:W-:Y:S03]  /*5f30*/  USHF.R.U32.HI UR5, URZ, UR12, UR4 ;  /* 0x0000000cff057299 */ /* 0x008fe60008011604 */
[----:B------:R-:W-:Y:S02]  /*5f40*/  UMOV UR4, UR7 ;  /* 0x0000000700047c82 */ /* 0x000fe40008000000 */
[----:B------:R-:W-:Y:S02]  /*5f50*/  USHF.R.U32.HI UR7, URZ, UR57, UR4 ;  /* 0x00000039ff077299 */ /* 0x000fe40008011604 */
[----:B------:R-:W-:Y:S02]  /*5f60*/  USEL UR4, UR53, UR5, !UP0 ;  /* 0x0000000535047287 */ /* 0x000fe4000c000000 */
[----:B------:R-:W-:Y:S01]  /*5f70*/  USEL UR7, UR62, UR7, !UP1 ;  /* 0x000000073e077287 */ /* 0x000fe2000c800000 */
[----:B------:R-:W-:Y:S01]  /*5f80*/  UMOV UR5, UR9 ;  /* 0x0000000900057c82 */ /* 0x000fe20008000000 */
[----:B------:R-:W-:Y:S02]  /*5f90*/  UIMAD.WIDE.U32 UR8, UR4, UR40, URZ ;  /* 0x00000028040872a5 */ /* 0x000fe4000f8e00ff */
[----:B------:R-:W-:Y:S03]  /*5fa0*/  USHF.R.U32.HI UR6, URZ, UR12, UR5 ;  /* 0x0000000cff067299 */ /* 0x000fe60008011605 */
[----:B------:R-:W-:Y:S01]  /*5fb0*/  UMOV UR5, UR11 ;  /* 0x0000000b00057c82 */ /* 0x000fe20008000000 */
[----:B------:R-:W-:Y:S02]  /*5fc0*/  UIMAD.WIDE.U32 UR10, UR7, UR40, URZ ;  /* 0x00000028070a72a5 */ /* 0x000fe4000f8e00ff */
[----:B------:R-:W-:Y:S02]  /*5fd0*/  USHF.R.U32.HI UR12, URZ, UR57, UR5 ;  /* 0x00000039ff0c7299 */ /* 0x000fe40008011605 */
[----:B------:R-:W-:Y:S01]  /*5fe0*/  USEL UR6, UR37, UR6, !UP0 ;  /* 0x0000000625067287 */ /* 0x000fe2000c000000 */
[----:B------:R-:W-:Y:S02]  /*5ff0*/  UMOV UR5, UR9 ;  /* 0x0000000900057c82 */ /* 0x000fe40008000000 */
[----:B------:R-:W-:Y:S01]  /*6000*/  UMOV UR10, UR11 ;  /* 0x0000000b000a7c82 */ /* 0x000fe20008000000 */
[----:B------:R-:W-:Y:S02]  /*6010*/  @UP2 USHF.R.U32.HI UR4, URZ, UR41, UR5 ;  /* 0x00000029ff042299 */ /* 0x000fe40008011605 */
[----:B------:R-:W-:Y:S02]  /*6020*/  @UP2 USHF.R.U32.HI UR7, URZ, UR41, UR10 ;  /* 0x00000029ff072299 */ /* 0x000fe4000801160a */
[----:B------:R-:W-:Y:S02]  /*6030*/  UIMAD UR4, UR45, UR4, URZ ;  /* 0x000000042d0472a4 */ /* 0x000fe4000f8e02ff */
        /* <DEDUP_REMOVED lines=8> */
[----:B------:R-:W-:Y:S02]  /*60c0*/  USEL UR11, UR6, UR4, !UP2 ;  /* 0x00000004060b7287 */ /* 0x000fe4000d000000 */
[----:B------:R-:W-:Y:S02]  /*60d0*/  UIADD3 UR8, UPT, UPT, -UR5, URZ, URZ ;  /* 0x000000ff05087290 */ /* 0x000fe4000fffe1ff */
[----:B------:R-:W-:Y:S01]  /*60e0*/  UIADD3 UR10, UPT, UPT, -UR11, URZ, URZ ;  /* 0x000000ff0b0a7290 */ /* 0x000fe2000fffe1ff */
[----:B------:R-:W-:Y:S01]  /*60f0*/  @!UP0 UMOV UR4, UR9 ;  /* 0x0000000900048c82 */ /* 0x000fe20008000000 */
[----:B------:R-:W-:Y:S02]  /*6100*/  UIADD3 UR9, UPT, UPT, -UR6, URZ, URZ ;  /* 0x000000ff06097290 */ /* 0x000fe4000fffe1ff */
[----:B------:R-:W-:Y:S02]  /*6110*/  @!UP0 USHF.R.U32.HI UR4, URZ, UR41, UR4 ;  /* 0x00000029ff048299 */ /* 0x000fe40008011604 */
[----:B------:R-:W-:Y:S02]  /*6120*/  UIMAD UR10, UR45, UR10, UR6 ;  /* 0x0000000a2d0a72a4 */ /* 0x000fe4000f8e0206 */
[----:B------:R-:W-:Y:S04]  /*6130*/  @!UP0 USEL UR4, UR5, UR4, !UP2 ;  /* 0x0000000405048287 */ /* 0x000fe8000d000000 */
[----:B------:R-:W-:Y:S02]  /*6140*/  @!UP0 UIMAD UR10, UR7, UR10, UR4 ;  /* 0x0000000a070a82a4 */ /* 0x000fe4000f8e0204 */
[----:B------:R-:W-:Y:S02]  /*6150*/  @!UP0 UIADD3 UR11, UPT, UPT, UR11, -UR4, URZ ;  /* 0x800000040b0b8290 */ /* 0x000fe4000fffe0ff */
[----:B------:R-:W-:Y:S02]  /*6160*/  UIMAD UR7, UR42, UR8, UR38 ;  /* 0x000000082a0772a4 */ /* 0x000fe4000f8e0226 */
[----:B------:R-:W-:Y:S02]  /*6170*/  @!UP0 UIMAD UR6, UR11, UR45, UR5 ;  /* 0x0000002d0b0682a4 */ /* 0x000fe4000f8e0205 */
[----:B------:R-:W-:Y:S01]  /*6180*/  UIMAD UR4, UR58, UR9, UR37 ;  /* 0x000000093a0472a4 */ /* 0x000fe2000f8e0225 */
[----:B------:R-:W-:Y:S02]  /*6190*/  @!UP0 UMOV UR5, UR10 ;  /* 0x0000000a00058c82 */ /* 0x000fe40008000000 */
[----:B------:R-:W-:Y:S02]  /*61a0*/  UIMAD UR38, UR5, UR42, UR7 ;  /* 0x0000002a052672a4 */ /* 0x000fe4000f8e0207 */
[----:B------:R-:W-:Y:S11]  /*61b0*/  UIMAD UR37, UR6, UR58, UR4 ;  /* 0x0000003a062572a4 */ /* 0x000ff6000f8e0204 */
[----:B------:R-:W-:Y:S01]  /*61c0*/  @!UPT UIADD3 URZ, UPT, UPT, URZ, URZ, URZ ;  /* 0x000000fffffff290 */ /* 0x000fe2000fffe0ff */
.L_x_95:
[----:B-1----:R-:W-:Y:S01]  /*61d0*/  UISETP.NE.AND UP0, UPT, UR39, 0x1, UPT ;  /* 0x000000012700788c */ /* 0x002fe2000bf05270 */
[----:B------:R-:W-:Y:S01]  /*61e0*/  LOP3.LUT P0, RZ, R71, 0x3f0, RZ, 0xc0, !PT ;  /* 0x000003f047ff7812 */ /* 0x000fe2000780c0ff */
[----:B------:R-:W-:Y:S01]  /*61f0*/  USHF.L.U32 UR50, UR16, 0x6, URZ ;  /* 0x0000000610327899 */ /* 0x000fe200080006ff */
[----:B------:R-:W-:Y:S01]  /*6200*/  BSSY.RECONVERGENT B6, `(.L_x_96) ;  /* 0x0000034000067945 */ /* 0x000fe20003800200 */
[----:B------:R-:W-:Y:S01]  /*6210*/  USHF.L.U32 UR49, UR20, 0x8, URZ ;  /* 0x0000000814317899 */ /* 0x000fe200080006ff */
[----:B------:R-:W-:Y:S06]  /*6220*/  IADD3 R73, PT, PT, R73, 0x1, RZ ;  /* 0x0000000149497810 */ /* 0x000fec0007ffe0ff */
[----:B------:R-:W1:Y:S01]  /*6230*/  @!UP0 LDCU.128 UR12, c[0x0][0xb10] ;  /* 0x00016200ff0c87ac */ /* 0x000e620008000c00 */
[----:B------:R-:W3:Y:S01]  /*6240*/  @!UP0 LDCU UR5, c[0x0][0xb0c] ;  /* 0x00016180ff0587ac */ /* 0x000ee20008000800 */
[----:B------:R-:W4:Y:S01]  /*6250*/  @!UP0 LDCU UR10, c[0x0][0xb20] ;  /* 0x00016400ff0a87ac */ /* 0x000f220008000800 */
[----:B-1----:R-:W-:Y:S02]  /*6260*/  UIMAD.WIDE.U32 UR8, UR38, UR12, URZ ;  /* 0x0000000c260872a5 */ /* 0x002fe4000f8e00ff */
[----:B------:R-:W-:Y:S02]  /*6270*/  UIMAD.WIDE.U32 UR6, UR37, UR15, URZ ;  /* 0x0000000f250672a5 */ /* 0x000fe4000f8e00ff */
[----:B------:R-:W-:Y:S03]  /*6280*/  @!UP0 UISETP.NE.AND UP1, UPT, UR14, 0x1, UPT ;  /* 0x000000010e00888c */ /* 0x000fe6000bf25270 */
[----:B------:R-:W-:Y:S01]  /*6290*/  @!UP0 UMOV UR4, UR9 ;  /* 0x0000000900048c82 */ /* 0x000fe20008000000 */
[----:B---3--:R-:W-:Y:S02]  /*62a0*/  @!UP0 UISETP.NE.AND UP2, UPT, UR5, 0x1, UPT ;  /* 0x000000010500888c */ /* 0x008fe4000bf45270 */
[----:B------:R-:W-:Y:S01]  /*62b0*/  @!UP0 USHF.R.U32.HI UR4, URZ, UR13, UR4 ;  /* 0x0000000dff048299 */ /* 0x000fe20008011604 */
[----:B------:R-:W-:Y:S02]  /*62c0*/  @!UP0 UMOV UR6, UR7 ;  /* 0x0000000700068c82 */ /* 0x000fe40008000000 */
[----:B----4-:R-:W-:Y:S02]  /*62d0*/  @!UP0 USHF.R.U32.HI UR6, URZ, UR10, UR6 ;  /* 0x0000000aff068299 */ /* 0x010fe40008011606 */
[----:B------:R-:W-:Y:S02]  /*62e0*/  @!UP0 USEL UR7, UR38, UR4, !UP2 ;  /* 0x0000000426078287 */ /* 0x000fe4000d000000 */
[----:B------:R-:W-:Y:S04]  /*62f0*/  @!UP0 USEL UR6, UR37, UR6, !UP1 ;  /* 0x0000000625068287 */ /* 0x000fe8000c800000 */
[----:B------:R-:W-:Y:S02]  /*6300*/  @!UP0 UIADD3 UR4, UPT, UPT, -UR7, UR6, URZ ;  /* 0x0000000607048290 */ /* 0x000fe4000fffe1ff */
[----:B------:R-:W-:Y:S02]  /*6310*/  @!UP0 UIADD3 UR6, UPT, UPT, UR7, -UR6, URZ ;  /* 0x8000000607068290 */ /* 0x000fe4000fffe0ff */
[----:B------:R-:W-:Y:S02]  /*6320*/  @!UP0 UIMAD UR38, UR4, UR5, UR38 ;  /* 0x00000005042682a4 */ /* 0x000fe4000f8e0226 */
[----:B------:R-:W-:Y:S01]  /*6330*/  @!UP0 UIMAD UR37, UR6, UR14, UR37 ;  /* 0x0000000e062582a4 */ /* 0x000fe2000f8e0225 */
[----:B------:R-:W-:Y:S11]  /*6340*/  @!P0 BRA `(.L_x_97) ;  /* 0x00000000007c8947 */ /* 0x000ff60003800000 */
[----:B------:R-:W1:Y:S01]  /*6350*/  LDCU.64 UR8, c[0x4][0x80] ;  /* 0x01001000ff0877ac */ /* 0x000e620008000a00 */
[----:B------:R-:W-:Y:S01]  /*6360*/  MOV R2, 0x0 ;  /* 0x0000000000027802 */ /* 0x000fe20000000f00 */
[----:B------:R-:W-:Y:S02]  /*6370*/  HFMA2 R12, -RZ, RZ, 0, 5.9604644775390625e-08 ;  /* 0x00000001ff0c7431 */ /* 0x000fe400000001ff */
[----:B------:R-:W-:Y:S01]  /*6380*/  IMAD.MOV.U32 R8, RZ, RZ, 0x70 ;  /* 0x00000070ff087424 */ /* 0x000fe200078e00ff */
[----:B------:R3:W4:Y:S01]  /*6390*/  LDC.64 R14, c[0x4][R2] ;  /* 0x01000000020e7b82 */ /* 0x0007220000000a00 */
[----:B------:R-:W2:Y:S01]  /*63a0*/  LDCU.64 UR6, c[0x4][0x88] ;  /* 0x01001100ff0677ac */ /* 0x000ea20008000a00 */
[----:B------:R-:W-:Y:S01]  /*63b0*/  IMAD.MOV.U32 R13, RZ, RZ, RZ ;  /* 0x000000ffff0d7224 */ /* 0x000fe200078e00ff */
[----:B------:R-:W2:Y:S01]  /*63c0*/  LDCU.64 UR4, c[0x4][0x8] ;  /* 0x01000100ff0477ac */ /* 0x000ea20008000a00 */
[----:B-1----:R-:W-:Y:S01]  /*63d0*/  MOV R5, UR9 ;  /* 0x0000000900057c02 */ /* 0x002fe20008000f00 */
[----:B------:R-:W-:Y:S01]  /*63e0*/  IMAD.U32 R4, RZ, RZ, UR8 ;  /* 0x00000008ff047e24 */ /* 0x000fe2000f8e00ff */
[----:B--2---:R-:W-:Y:S01]  /*63f0*/  MOV R7, UR7 ;  /* 0x0000000700077c02 */ /* 0x004fe20008000f00 */
[----:B------:R-:W-:Y:S01]  /*6400*/  IMAD.U32 R6, RZ, RZ, UR6 ;  /* 0x00000006ff067e24 */ /* 0x000fe2000f8e00ff */
[----:B------:R-:W-:Y:S01]  /*6410*/  MOV R11, UR5 ;  /* 0x00000005000b7c02 */ /* 0x000fe20008000f00 */
[----:B------:R-:W-:Y:S02]  /*6420*/  IMAD.U32 R10, RZ, RZ, UR4 ;  /* 0x00000004ff0a7e24 */ /* 0x000fe4000f8e00ff */
[----:B------:R-:W-:Y:S07]  /*6430*/  LEPC R20, `(.L_x_98) ;  /* 0x000000001014794e */ /* 0x000fee0000000000 */
[----:B---345:R-:W-:Y:S05]  /*6440*/  CALL.ABS.NOINC R14 ;  /* 0x000000000e007343 */ /* 0x038fea0003c00000 */
.L_x_98:
[----:B------:R-:W1:Y:S01]  /*6450*/  LDCU.64 UR8, c[0x4][0x80] ;  /* 0x01001000ff0877ac */ /* 0x000e620008000a00 */
[----:B------:R-:W2:Y:S01]  /*6460*/  LDC.64 R2, c[0x4][R2] ;  /* 0x0100000002027b82 */ /* 0x000ea20000000a00 */
[----:B------:R-:W-:Y:S02]  /*6470*/  HFMA2 R12, -RZ, RZ, 0, 5.9604644775390625e-08 ;  /* 0x00000001ff0c7431 */ /* 0x000fe400000001ff */
[----:B------:R-:W-:Y:S02]  /*6480*/  IMAD.MOV.U32 R8, RZ, RZ, 0x70 ;  /* 0x00000070ff087424 */ /* 0x000fe400078e00ff */
[----:B------:R-:W-:Y:S01]  /*6490*/  IMAD.MOV.U32 R13, RZ, RZ, RZ ;  /* 0x000000ffff0d7224 */ /* 0x000fe200078e00ff */
[----:B------:R-:W3:Y:S01]  /*64a0*/  LDCU.64 UR6, c[0x4][0x88] ;  /* 0x01001100ff0677ac */ /* 0x000ee20008000a00 */
[----:B------:R-:W4:Y:S01]  /*64b0*/  LDCU.64 UR4, c[0x4][0x8] ;  /* 0x01000100ff0477ac */ /* 0x000f220008000a00 */
[----:B-1----:R-:W-:Y:S02]  /*64c0*/  MOV R4, UR8 ;  /* 0x0000000800047c02 */ /* 0x002fe40008000f00 */
[----:B------:R-:W-:Y:S02]  /*64d0*/  MOV R5, UR9 ;  /* 0x0000000900057c02 */ /* 0x000fe40008000f00 */
[----:B---3--:R-:W-:Y:S01]  /*64e0*/  MOV R7, UR7 ;  /* 0x0000000700077c02 */ /* 0x008fe20008000f00 */
[----:B------:R-:W-:Y:S01]  /*64f0*/  IMAD.U32 R6, RZ, RZ, UR6 ;  /* 0x00000006ff067e24 */ /* 0x000fe2000f8e00ff */
[----:B----4-:R-:W-:Y:S01]  /*6500*/  MOV R11, UR5 ;  /* 0x00000005000b7c02 */ /* 0x010fe20008000f00 */
[----:B------:R-:W-:Y:S02]  /*6510*/  IMAD.U32 R10, RZ, RZ, UR4 ;  /* 0x00000004ff0a7e24 */ /* 0x000fe4000f8e00ff */
[----:B------:R-:W-:Y:S07]  /*6520*/  LEPC R20, `(.L_x_97) ;  /* 0x000000001014794e */ /* 0x000fee0000000000 */
[----:B--2---:R-:W-:Y:S05]  /*6530*/  CALL.ABS.NOINC R2 ;  /* 0x0000000002007343 */ /* 0x004fea0003c00000 */
.L_x_97:
[----:B------:R-:W-:Y:S05]  /*6540*/  BSYNC.RECONVERGENT B6 ;  /* 0x0000000000067941 */ /* 0x000fea0003800200 */
.L_x_96:
[----:B------:R-:W-:Y:S02]  /*6550*/  ISETP.NE.U32.AND P0, PT, RZ, UR60, PT ;  /* 0x0000003cff007c0c */ /* 0x000fe4000bf05070 */
[C---:B------:R-:W-:Y:S02]  /*6560*/  ISETP.NE.U32.AND P1, PT, R64.reuse, RZ, PT ;  /* 0x000000ff4000720c */ /* 0x040fe40003f25070 */
[----:B------:R-:W-:Y:S02]  /*6570*/  ISETP.NE.U32.AND P4, PT, R64, RZ, PT ;  /* 0x000000ff4000720c */ /* 0x000fe40003f85070 */
[----:B------:R-:W-:Y:S02]  /*6580*/  ISETP.NE.AND.EX P0, PT, RZ, UR61, PT, P0 ;  /* 0x0000003dff007c0c */ /* 0x000fe4000bf05300 */
[C---:B------:R-:W-:Y:S02]  /*6590*/  ISETP.NE.AND.EX P1, PT, R65.reuse, RZ, PT, P1 ;  /* 0x000000ff4100720c */ /* 0x040fe40003f25310 */
[----:B------:R-:W-:Y:S02]  /*65a0*/  ISETP.NE.AND.EX P4, PT, R65, RZ, P0, P4 ;  /* 0x000000ff4100720c */ /* 0x000fe40000785340 */
[----:B------:R-:W-:Y:S02]  /*65b0*/  ISETP.NE.U32.AND P5, PT, R60, RZ, PT ;  /* 0x000000ff3c00720c */ /* 0x000fe40003fa5070 */
[----:B------:R-:W-:Y:S02]  /*65c0*/  ISETP.NE.U32.AND P3, PT, RZ, UR60, PT ;  /* 0x0000003cff007c0c */ /* 0x000fe4000bf65070 */
[----:B------:R-:W-:Y:S02]  /*65d0*/  PLOP3.LUT P2, PT, PT, PT, PT, 0x8, 0x80 ;  /* 0x000000000080781c */ /* 0x000fe40003f4e170 */
[----:B------:R-:W-:Y:S02]  /*65e0*/  ISETP.NE.AND.EX P5, PT, R61, RZ, PT, P5 ;  /* 0x000000ff3d00720c */ /* 0x000fe40003fa5350 */
[----:B------:R-:W-:Y:S03]  /*65f0*/  ISETP.NE.AND.EX P3, PT, RZ, UR61, PT, P3 ;  /* 0x0000003dff007c0c */ /* 0x000fe6000bf65330 */
[----:B------:R-:W-:Y:S01]  /*6600*/  @!P4 PLOP3.LUT P2, PT, P1, PT, PT, 0x80, 0x8 ;  /* 0x000000000008c81c */ /* 0x000fe20000f4f070 */
[----:B------:R-:W-:Y:S01]  /*6610*/  @!UPT UIADD3 URZ, UPT, UPT, URZ, URZ, URZ ;  /* 0x000000fffffff290 */ /* 0x000fe2000fffe0ff */
[----:B------:R-:W-:Y:S11]  /*6620*/  @!P1 BRA `(.L_x_99) ;  /* 0x0000000000309947 */ /* 0x000ff60003800000 */
[----:B------:R-:W-:Y:S01]  /*6630*/  ISETP.NE.U32.AND P0, PT, R62, RZ, PT ;  /* 0x000000ff3e00720c */ /* 0x000fe20003f05070 */
[----:B------:R-:W1:Y:S01]  /*6640*/  LDCU.64 UR4, c[0x0][0x358] ;  /* 0x00006b00ff0477ac */ /* 0x000e620008000a00 */
[----:B------:R-:W-:Y:S02]  /*6650*/  IMAD.MOV.U32 R67, RZ, RZ, 0x1 ;  /* 0x00000001ff437424 */ /* 0x000fe400078e00ff */
[----:B------:R-:W-:Y:S11]  /*6660*/  ISETP.NE.AND.EX P0, PT, R63, RZ, PT, P0 ;  /* 0x000000ff3f00720c */ /* 0x000ff60003f05300 */
[----:B------:R-:W-:Y:S02]  /*6670*/  @!UPT UIADD3 URZ, UPT, UPT, URZ, URZ, URZ ;  /* 0x000000fffffff290 */ /* 0x000fe4000fffe0ff */
[----:B------:R-:W3:Y:S01]  /*6680*/  @P0 LDC.64 R2, c[0x0][0x888] ;  /* 0x00022200ff020b82 */ /* 0x000ee20000000a00 */
[----:B--2---:R-:W-:Y:S04]  /*6690*/  @P0 IMAD R0, R64, UR36, RZ ;  /* 0x0000002440000c24 */ /* 0x004fe8000f8e02ff */
[----:B---3--:R-:W-:Y:S04]  /*66a0*/  @P0 IMAD.WIDE R2, R0, 0x4, R2 ;  /* 0x0000000400020825 */ /* 0x008fe800078e0202 */
[----:B------:R-:W-:Y:S01]  /*66b0*/  HFMA2 R0, -RZ, RZ, 0, 5.9604644775390625e-08 ;  /* 0x00000001ff007431 */ /* 0x000fe200000001ff */
[----:B-1---5:R1:W5:Y:S04]  /*66c0*/  @P0 LDG.E R27, desc[UR4][R2.64] ;  /* 0x00000004021b0981 */ /* 0x022368000c1e1900 */
[----:B------:R-:W-:Y:S01]  /*66d0*/  @!P0 PRMT R67, R0, 0x7610, R67 ;  /* 0x0000761000438816 */ /* 0x000fe20000000043 */
[----:B-1----:R-:W3:Y:S06]  /*66e0*/  @!P0 LDC R27, c[0x0][0x880] ;  /* 0x00022000ff1b8b82 */ /* 0x002eec0000000800 */
.L_x_99:
[----:B------:R-:W-:Y:S05]  /*66f0*/  @!P5 BRA `(.L_x_100) ;  /* 0x000000000024d947 */ /* 0x000fea0003800000 */
[----:B------:R-:W-:Y:S01]  /*6700*/  ISETP.NE.U32.AND P0, PT, R42, RZ, PT ;  /* 0x000000ff2a00720c */ /* 0x000fe20003f05070 */
[----:B------:R-:W1:Y:S03]  /*6710*/  LDCU.64 UR4, c[0x0][0x358] ;  /* 0x00006b00ff0477ac */ /* 0x000e660008000a00 */
[----:B------:R-:W-:Y:S11]  /*6720*/  ISETP.NE.AND.EX P0, PT, R43, RZ, PT, P0 ;  /* 0x000000ff2b00720c */ /* 0x000ff60003f05300 */
[----:B------:R-:W-:Y:S02]  /*6730*/  @!UPT UIADD3 URZ, UPT, UPT, URZ, URZ, URZ ;  /* 0x000000fffffff290 */ /* 0x000fe4000fffe0ff */
[----:B------:R-:W4:Y:S01]  /*6740*/  @P0 LDC.64 R2, c[0x0][0x8a8] ;  /* 0x00022a00ff020b82 */ /* 0x000f220000000a00 */
[----:B--2---:R-:W-:Y:S04]  /*6750*/  @P0 IMAD R0, R60, UR36, RZ ;  /* 0x000000243c000c24 */ /* 0x004fe8000f8e02ff */
[----:B----4-:R-:W-:Y:S05]  /*6760*/  @P0 IMAD.WIDE R2, R0, 0x4, R2 ;  /* 0x0000000400020825 */ /* 0x010fea00078e0202 */
[----:B-1---5:R1:W5:Y:S02]  /*6770*/  @P0 LDG.E R24, desc[UR4][R2.64] ;  /* 0x0000000402180981 */ /* 0x022364000c1e1900 */
[----:B-1----:R-:W4:Y:S02]  /*6780*/  @!P0 LDC R24, c[0x0][0x8a0] ;  /* 0x00022800ff188b82 */ /* 0x002f240000000800 */
.L_x_100:
[----:B---3-5:R-:W-:Y:S01]  /*6790*/  FSETP.NEU.AND P0, PT, R27, RZ, PT ;  /* 0x000000ff1b00720b */ /* 0x028fe20003f0d000 */
[----:B------:R-:W-:Y:S01]  /*67a0*/  IMAD.SHL.U32 R87, R66, 0x4, RZ ;  /* 0x0000000442577824 */ /* 0x000fe200078e00ff */
[----:B------:R-:W-:Y:S01]  /*67b0*/  SEL R4, RZ, 0xffffffff, P3 ;  /* 0xffffffffff047807 */ /* 0x000fe20001800000 */
[----:B------:R-:W-:Y:S01]  /*67c0*/  BSSY B1, `(.L_x_101) ;  /* 0x0000042000017945 */ /* 0x000fe20003800000 */
[----:B------:R-:W-:Y:S01]  /*67d0*/  @!P4 LOP3.LUT P3, RZ, R67, 0xff, RZ, 0xc0, !PT ;  /* 0x000000ff43ffc812 */ /* 0x000fe2000786c0ff */
[----:B------:R-:W-:Y:S01]  /*67e0*/  VIADD R82, R87, UR43 ;  /* 0x0000002b57527c36 */ /* 0x000fe20008000000 */
[----:B------:R-:W-:Y:S01]  /*67f0*/  @!P4 SEL R3, RZ, 0xffffffff, P0 ;  /* 0xffffffffff03c807 */ /* 0x000fe20000000000 */
[----:B------:R-:W-:Y:S01]  /*6800*/  IMAD.MOV.U32 R88, RZ, RZ, 0x1 ;  /* 0x00000001ff587424 */ /* 0x000fe200078e00ff */
[----:B------:R-:W-:Y:S01]  /*6810*/  LEA R83, R22, UR43, 0x3 ;  /* 0x0000002b16537c11 */ /* 0x000fe2000f8e18ff */
[----:B------:R-:W-:Y:S01]  /*6820*/  IMAD.MOV.U32 R86, RZ, RZ, RZ ;  /* 0x000000ffff567224 */ /* 0x000fe200078e00ff */
[----:B------:R-:W-:Y:S02]  /*6830*/  @P2 SEL R3, R4, R3, !P3 ;  /* 0x0000000304032207 */ /* 0x000fe40005800000 */
[----:B------:R-:W-:Y:S02]  /*6840*/  CS2R R46, SRZ ;  /* 0x00000000002e7805 */ /* 0x000fe4000001ff00 */
[----:B------:R-:W-:Y:S02]  /*6850*/  SHF.L.U32 R2, R75, 0x1f, RZ ;  /* 0x0000001f4b027819 */ /* 0x000fe400000006ff */
[----:B------:R-:W-:Y:S02]  /*6860*/  CS2R R44, SRZ ;  /* 0x00000000002c7805 */ /* 0x000fe4000001ff00 */
[----:B------:R-:W-:Y:S02]  /*6870*/  @!P4 LOP3.LUT R3, R3, 0x1, RZ, 0xc0, !PT ;  /* 0x000000010303c812 */ /* 0x000fe400078ec0ff */
[----:B------:R-:W-:Y:S02]  /*6880*/  CS2R R50, SRZ ;  /* 0x0000000000327805 */ /* 0x000fe4000001ff00 */
[----:B------:R-:W-:Y:S02]  /*6890*/  LEA.HI R25, R22, R22, RZ, 0x1 ;  /* 0x0000001616197211 */ /* 0x000fe400078f08ff */
[----:B------:R-:W-:Y:S02]  /*68a0*/  CS2R R48, SRZ ;  /* 0x0000000000307805 */ /* 0x000fe4000001ff00 */
[----:B------:R-:W-:Y:S02]  /*68b0*/  ISETP.NE.U32.OR P6, PT, R3, 0x1, P4 ;  /* 0x000000010300780c */ /* 0x000fe400027c5470 */
[----:B------:R-:W-:Y:S02]  /*68c0*/  CS2R R54, SRZ ;  /* 0x0000000000367805 */ /* 0x000fe4000001ff00 */
[----:B------:R-:W-:Y:S01]  /*68d0*/  LOP3.LUT P4, R72, R67, 0xff, RZ, 0xc0, !PT ;  /* 0x000000ff43487812 */ /* 0x000fe2000788c0ff */
[C---:B--2---:R-:W-:Y:S01]  /*68e0*/  IMAD.SHL.U32 R0, R25.reuse, 0x80, RZ ;  /* 0x0000008019007824 */ /* 0x044fe200078e00ff */
[----:B------:R-:W-:Y:S02]  /*68f0*/  SEL R3, RZ, 0xffffffff, P0 ;  /* 0xffffffffff037807 */ /* 0x000fe40000000000 */
[----:B------:R-:W-:Y:S02]  /*6900*/  CS2R R52, SRZ ;  /* 0x0000000000347805 */ /* 0x000fe4000001ff00 */
[----:B------:R-:W-:Y:S02]  /*6910*/  LOP3.LUT R25, R25, 0xffe, RZ, 0xc0, !PT ;  /* 0x00000ffe19197812 */ /* 0x000fe400078ec0ff */
[----:B------:R-:W-:Y:S02]  /*6920*/  CS2R R58, SRZ ;  /* 0x00000000003a7805 */ /* 0x000fe4000001ff00 */
[----:B------:R-:W-:Y:S02]  /*6930*/  @P1 SEL R3, R4, R3, !P4 ;  /* 0x0000000304031207 */ /* 0x000fe40006000000 */
[----:B------:R-:W-:Y:S02]  /*6940*/  CS2R R56, SRZ ;  /* 0x0000000000387805 */ /* 0x000fe4000001ff00 */
[----:B------:R-:W-:Y:S01]  /*6950*/  LOP3.LUT R0, R0, 0xffffff00, RZ, 0xc0, !PT ;  /* 0xffffff0000007812 */ /* 0x000fe200078ec0ff */
[----:B------:R-:W-:Y:S01]  /*6960*/  IMAD.IADD R25, R22, 0x1, -R25 ;  /* 0x0000000116197824 */ /* 0x000fe200078e0a19 */
[----:B------:R-:W-:Y:S01]  /*6970*/  LOP3.LUT R3, R3, 0x1, RZ, 0xc0, !PT ;  /* 0x0000000103037812 */ /* 0x000fe200078ec0ff */
[----:B------:R-:W-:Y:S01]  /*6980*/  VIADD R34, R82, 0x400 ;  /* 0x0000040052227836 */ /* 0x000fe20000000000 */
[----:B------:R-:W-:Y:S01]  /*6990*/  @P6 SHF.L.U32 R5, RZ, 0x1f, RZ ;  /* 0x0000001fff056819 */ /* 0x000fe200000006ff */
[----:B------:R-:W-:Y:S01]  /*69a0*/  IMAD.IADD R0, R23, 0x1, R0 ;  /* 0x0000000117007824 */ /* 0x000fe200078e0200 */
[----:B------:R-:W-:Y:S01]  /*69b0*/  ISETP.NE.U32.AND P5, PT, R3, 0x1, PT ;  /* 0x000000010300780c */ /* 0x000fe20003fa5070 */
[----:B------:R-:W-:Y:S01]  /*69c0*/  IMAD.IADD R81, R76, 0x1, R82 ;  /* 0x000000014c517824 */ /* 0x000fe200078e0252 */
[----:B------:R-:W1:Y:S01]  /*69d0*/  @P6 SYNCS.PHASECHK.TRANS64.TRYWAIT P3, [UR43+0x40], R5 ;  /* 0x00004005ff0065a7 */ /* 0x000e62000806112b */
[----:B------:R-:W-:Y:S01]  /*69e0*/  P2R R80, PR, RZ, 0x40 ;  /* 0x00000040ff507803 */ /* 0x000fe20000000000 */
[----:B------:R-:W-:Y:S01]  /*69f0*/  IMAD R25, R25, 0x100000, R0 ;  /* 0x0010000019197824 */ /* 0x000fe200078e0200 */
[----:B------:R-:W-:Y:S01]  /*6a00*/  P2R R89, PR, RZ, 0x20 ;  /* 0x00000020ff597803 */ /* 0x000fe20000000000 */
[----:B------:R2:W3:Y:S01]  /*6a10*/  SYNCS.PHASECHK.TRANS64.TRYWAIT P2, [R83+URZ+0xb0], R2 ;  /* 0x0000b002530075a7 */ /* 0x0004e200080411ff */
[----:B-1----:R-:W-:Y:S01]  /*6a20*/  @P6 SEL R88, RZ, 0x1, !P3 ;  /* 0x00000001ff586807 */ /* 0x002fe20005800000 */
[----:B--2---:R-:W-:Y:S06]  /*6a30*/  @!P6 BRA `(.L_x_102) ;  /* 0x000000000068e947 */ /* 0x004fec0003800000 */
[C---:B------:R-:W-:Y:S01]  /*6a40*/  @P5 IMAD R5, R77.reuse, 0x4, R34 ;  /* 0x000000044d055824 */ /* 0x040fe200078e0222 */
[----:B------:R-:W-:Y:S01]  /*6a50*/  ISETP.NE.AND P0, PT, R88, RZ, PT ;  /* 0x000000ff5800720c */ /* 0x000fe20003f05270 */
[----:B------:R-:W-:Y:S01]  /*6a60*/  @P5 IMAD R4, R77, 0x4, R82 ;  /* 0x000000044d045824 */ /* 0x000fe200078e0252 */
[----:B------:R-:W-:Y:S01]  /*6a70*/  BSSY B0, `(.L_x_103) ;  /* 0x000000e000007945 */ /* 0x000fe20003800000 */
[----:B------:R-:W-:Y:S01]  /*6a80*/  IMAD.MOV.U32 R46, RZ, RZ, RZ ;  /* 0x000000ffff2e7224 */ /* 0x000fe200078e00ff */
[----:B------:R-:W-:Y:S01]  /*6a90*/  CS2R R50, SRZ ;  /* 0x0000000000327805 */ /* 0x000fe2000001ff00 */
[----:B------:R-:W-:Y:S01]  /*6aa0*/  @P5 IMAD.IADD R5, R76, 0x1, R5 ;  /* 0x000000014c055824 */ /* 0x000fe200078e0205 */
[----:B------:R-:W-:Y:S02]  /*6ab0*/  CS2R R48, SRZ ;  /* 0x0000000000307805 */ /* 0x000fe4000001ff00 */
[----:B------:R-:W-:Y:S02]  /*6ac0*/  CS2R R44, SRZ ;  /* 0x00000000002c7805 */ /* 0x000fe4000001ff00 */
[----:B------:R-:W-:Y:S02]  /*6ad0*/  CS2R R58, SRZ ;  /* 0x00000000003a7805 */ /* 0x000fe4000001ff00 */
[----:B------:R-:W-:Y:S02]  /*6ae0*/  CS2R R56, SRZ ;  /* 0x0000000000387805 */ /* 0x000fe4000001ff00 */
[----:B------:R-:W-:Y:S02]  /*6af0*/  CS2R R54, SRZ ;  /* 0x0000000000367805 */ /* 0x000fe4000001ff00 */
[----:B------:R-:W-:Y:S01]  /*6b00*/  CS2R R52, SRZ ;  /* 0x0000000000347805 */ /* 0x000fe2000001ff00 */
[----:B------:R-:W-:Y:S06]  /*6b10*/  @P0 BRA `(.L_x_104) ;  /* 0x00000000000c0947 */ /* 0x000fec0003800000 */
[----:B------:R-:W-:Y:S04]  /*6b20*/  SHF.L.U32 R3, RZ, 0x1f, RZ ;  /* 0x0000001fff037819 */ /* 0x000fe800000006ff */
[----:B------:R-:W1:Y:S02]  /*6b30*/  SYNCS.PHASECHK.TRANS64.TRYWAIT P0, [UR43+0x40], R3 ;  /* 0x00004003ff0075a7 */ /* 0x000e64000800112b */
[----:B-1----:R-:W-:Y:S05]  /*6b40*/  @!P0 BRA `(.L_x_105) ;  /* 0x0000005800a08947 */ /* 0x002fea0003800000 */
.L_x_104:
[----:B------:R-:W-:Y:S05]  /*6b50*/  BSYNC B0 ;  /* 0x0000000000007941 */ /* 0x000fea0003800000 */
.L_x_103:
[----:B------:R-:W-:Y:S01]  /*6b60*/  ISETP.NE.AND P0, PT, R89, RZ, PT ;  /* 0x000000ff5900720c */ /* 0x000fe20003f05270 */
[----:B------:R-:W-:Y:S11]  /*6b70*/  HFMA2 R86, -RZ, RZ, 0, 5.9604644775390625e-08 ;  /* 0x00000001ff567431 */ /* 0x000ff600000001ff */
[----:B------:R-:W-:Y:S01]  /*6b80*/  @!UPT UIADD3 URZ, UPT, UPT, URZ, URZ, URZ ;  /* 0x000000fffffff290 */ /* 0x000fe2000fffe0ff */
[----:B------:R-:W-:Y:S05]  /*6b90*/  @P0 WARPSYNC.ALL ;  /* 0x0000000000000948 */ /* 0x000fea0003800000 */
[----:B------:R2:W1:Y:S04]  /*6ba0*/  @P0 LDSM.16.M88.4 R48, [R4+0x400] ;  /* 0x000400000430083b */ /* 0x0004680000000200 */
[----:B------:R2:W1:Y:S04]  /*6bb0*/  @P0 LDSM.16.M88.4 R44, [R5] ;  /* 0x00000000052c083b */ /* 0x0004680000000200 */
[----:B------:R2:W1:Y:S04]  /*6bc0*/  @P0 LDSM.16.M88.4 R56, [R87+UR43+0x400] ;  /* 0x0004002b5738083b */ /* 0x0004680008000200 */
[----:B------:R2:W1:Y:S02]  /*6bd0*/  @P0 LDSM.16.M88.4 R52, [R81+0x400] ;  /* 0x000400005134083b */ /* 0x0004640000000200 */
.L_x_102:
[----:B------:R-:W-:Y:S05]  /*6be0*/  BSYNC B1 ;  /* 0x0000000000017941 */ /* 0x000fea0003800000 */
.L_x_101:
[----:B-1----:R-:W-:Y:S04]  /*6bf0*/  SHF.R.U32.HI R3, RZ, 0x15, R25 ;  /* 0x00000015ff037819 */ /* 0x002fe80000011619 */
[----:B------:R-:W-:Y:S01]  /*6c00*/  LOP3.LUT P0, RZ, R3, 0x3, R68, 0x48, !PT ;  /* 0x0000000303ff7812 */ /* 0x000fe20007804844 */
[----:B------:R-:W-:Y:S01]  /*6c10*/  @!UPT UIADD3 URZ, UPT, UPT, URZ, URZ, URZ ;  /* 0x000000fffffff290 */ /* 0x000fe2000fffe0ff */
[----:B---3--:R-:W-:Y:S11]  /*6c20*/  @P2 BRA `(.L_x_106) ;  /* 0x0000000000082947 */ /* 0x008ff60003800000 */
[----:B------:R-:W1:Y:S02]  /*6c30*/  SYNCS.PHASECHK.TRANS64.TRYWAIT P1, [R83+URZ+0xb0], R2 ;  /* 0x0000b002530075a7 */ /* 0x000e6400080211ff */
[----:B-1----:R-:W-:Y:S05]  /*6c40*/  @!P1 BRA `(.L_x_107) ;  /* 0x0000005800789947 */ /* 0x002fea0003800000 */
.L_x_106:
[----:B------:R-:W-:Y:S05]  /*6c50*/  @!P0 BRA `(.L_x_108) ;  /* 0x0000000000408947 */ /* 0x000fea0003800000 */
[----:B------:R-:W2:Y:S01]  /*6c60*/  LDCU.64 UR8, c[0x4][0x70] ;  /* 0x01000e00ff0877ac */ /* 0x000ea20008000a00 */
[----:B------:R-:W-:Y:S01]  /*6c70*/  MOV R3, 0x0 ;  /* 0x0000000000037802 */ /* 0x000fe20000000f00 */
[----:B------:R-:W-:Y:S02]  /*6c80*/  HFMA2 R12, -RZ, RZ, 0, 5.9604644775390625e-08 ;  /* 0x00000001ff0c7431 */ /* 0x000fe400000001ff */
[----:B------:R-:W-:Y:S02]  /*6c90*/  IMAD.MOV.U32 R8, RZ, RZ, 0x192 ;  /* 0x00000192ff087424 */ /* 0x000fe400078e00ff */
[----:B------:R-:W-:Y:S01]  /*6ca0*/  IMAD.MOV.U32 R13, RZ, RZ, RZ ;  /* 0x000000ffff0d7224 */ /* 0x000fe200078e00ff */
[----:B------:R-:W3:Y:S01]  /*6cb0*/  LDCU.64 UR6, c[0x4][0x78] ;  /* 0x01000f00ff0677ac */ /* 0x000ee20008000a00 */
[----:B-1----:R-:W1:Y:S01]  /*6cc0*/  LDC.64 R2, c[0x4][R3] ;  /* 0x0100000003027b82 */ /* 0x002e620000000a00 */
[----:B------:R-:W5:Y:S01]  /*6cd0*/  LDCU.64 UR4, c[0x4][0x10] ;  /* 0x01000200ff0477ac */ /* 0x000f620008000a00 */
[----:B--2---:R-:W-:Y:S01]  /*6ce0*/  MOV R5, UR9 ;  /* 0x0000000900057c02 */ /* 0x004fe20008000f00 */
[----:B------:R-:W-:Y:S01]  /*6cf0*/  IMAD.U32 R4, RZ, RZ, UR8 ;  /* 0x00000008ff047e24 */ /* 0x000fe2000f8e00ff */
[----:B---3--:R-:W-:Y:S01]  /*6d00*/  MOV R7, UR7 ;  /* 0x0000000700077c02 */ /* 0x008fe20008000f00 */
[----:B------:R-:W-:Y:S01]  /*6d10*/  IMAD.U32 R6, RZ, RZ, UR6 ;  /* 0x00000006ff067e24 */ /* 0x000fe2000f8e00ff */
[----:B-----5:R-:W-:Y:S01]  /*6d20*/  MOV R11, UR5 ;  /* 0x00000005000b7c02 */ /* 0x020fe20008000f00 */
[----:B------:R-:W-:Y:S02]  /*6d30*/  IMAD.U32 R10, RZ, RZ, UR4 ;  /* 0x00000004ff0a7e24 */ /* 0x000fe4000f8e00ff */
[----:B------:R-:W-:Y:S07]  /*6d40*/  LEPC R20, `(.L_x_108) ;  /* 0x000000001014794e */ /* 0x000fee0000000000 */
[----:B-1--4-:R-:W-:Y:S05]  /*6d50*/  CALL.ABS.NOINC R2 ;  /* 0x0000000002007343 */ /* 0x012fea0003c00000 */
.L_x_108:
[----:B------:R-:W-:Y:S01]  /*6d60*/  LOP3.LUT R20, R56, 0xffffe000, RZ, 0xc0, !PT ;  /* 0xffffe00038147812 */ /* 0x000fe200078ec0ff */
[----:B------:R-:W-:Y:S05]  /*6d70*/  WARPSYNC.ALL ;  /* 0x0000000000007948 */ /* 0x000fea0003800000 */
[----:B------:R-:W-:Y:S01]  /*6d80*/  R2UR UR4, R25 ;  /* 0x00000000190472ca */ /* 0x000fe200000e0000 */
[----:B------:R-:W-:Y:S01]  /*6d90*/  IMAD.SHL.U32 R91, R77, 0x4, RZ ;  /* 0x000000044d5b7824 */ /* 0x000fe200078e00ff */
[----:B------:R-:W-:Y:S01]  /*6da0*/  LOP3.LUT R21, R57, 0xffffe000, RZ, 0xc0, !PT ;  /* 0xffffe00039157812 */ /* 0x000fe200078ec0ff */
[----:B------:R-:W-:Y:S01]  /*6db0*/  BSSY.RECONVERGENT B0, `(.L_x_109) ;  /* 0x0000059000007945 */ /* 0x000fe20003800200 */
[----:B------:R-:W-:Y:S02]  /*6dc0*/  LOP3.LUT R26, R59, 0xffffe000, RZ, 0xc0, !PT ;  /* 0xffffe0003b1a7812 */ /* 0x000fe400078ec0ff */
[----:B------:R-:W-:Y:S02]  /*6dd0*/  LOP3.LUT R32, R53, 0xffffe000, RZ, 0xc0, !PT ;  /* 0xffffe00035207812 */ /* 0x000fe400078ec0ff */
[----:B------:R-:W-:Y:S02]  /*6de0*/  LOP3.LUT R33, R54, 0xffffe000, RZ, 0xc0, !PT ;  /* 0xffffe00036217812 */ /* 0x000fe400078ec0ff */
[----:B------:R-:W-:Y:S02]  /*6df0*/  IADD3 R85, PT, PT, R34, R91, RZ ;  /* 0x0000005b22557210 */ /* 0x000fe40007ffe0ff */
[----:B------:R-:W-:Y:S01]  /*6e00*/  ISETP.NE.AND P0, PT, R78, RZ, PT ;  /* 0x000000ff4e00720c */ /* 0x000fe20003f05270 */
[----:B--2---:R-:W4:Y:S02]  /*6e10*/  LDTM.16dp128bit.x8 R4, tmem[UR4] ;  /* 0x00000004000479ee */ /* 0x004f240008180000 */
[----:B------:R-:W-:Y:S02]  /*6e20*/  IMAD.IADD R84, R76, 0x1, R85 ;  /* 0x000000014c547824 */ /* 0x000fe400078e0255 */
[C---:B----4-:R-:W-:Y:S01]  /*6e30*/  FMUL R0, R24.reuse, R4 ;  /* 0x0000000418007220 */ /* 0x050fe20000400000 */
[C---:B-1----:R-:W-:Y:S01]  /*6e40*/  FMUL R2, R24.reuse, R5 ;  /* 0x0000000518027220 */ /* 0x042fe20000400000 */
[C---:B------:R-:W-:Y:S01]  /*6e50*/  FMUL R3, R24.reuse, R6 ;  /* 0x0000000618037220 */ /* 0x040fe20000400000 */
[----:B------:R-:W-:Y:S01]  /*6e60*/  FMUL R7, R24, R7 ;  /* 0x0000000718077220 */ /* 0x000fe20000400000 */
[C---:B------:R-:W-:Y:S01]  /*6e70*/  FFMA R28, R27.reuse, R20, R0 ;  /* 0x000000141b1c7223 */ /* 0x040fe20000000000 */
[----:B------:R-:W-:Y:S01]  /*6e80*/  LOP3.LUT R20, R58, 0xffffe000, RZ, 0xc0, !PT ;  /* 0xffffe0003a147812 */ /* 0x000fe200078ec0ff */
[C---:B------:R-:W-:Y:S01]  /*6e90*/  FFMA R29, R27.reuse, R21, R2 ;  /* 0x000000151b1d7223 */ /* 0x040fe20000000002 */
[----:B------:R-:W-:Y:S01]  /*6ea0*/  LOP3.LUT R21, R52, 0xffffe000, RZ, 0xc0, !PT ;  /* 0xffffe00034157812 */ /* 0x000fe200078ec0ff */
[C---:B------:R-:W-:Y:S01]  /*6eb0*/  FMUL R4, R24.reuse, R8 ;  /* 0x0000000818047220 */ /* 0x040fe20000400000 */
[----:B------:R-:W-:Y:S01]  /*6ec0*/  F2FP.TF32.F32.PACK_B R28, R28 ;  /* 0x0000001cff1c723e */ /* 0x000fe200024050ff */
[----:B------:R-:W-:Y:S01]  /*6ed0*/  FFMA R30, R27, R20, R3 ;  /* 0x000000141b1e7223 */ /* 0x000fe20000000003 */
[----:B------:R-:W-:Y:S01]  /*6ee0*/  LOP3.LUT R20, R55, 0xffffe000, RZ, 0xc0, !PT ;  /* 0xffffe00037147812 */ /* 0x000fe200078ec0ff */
[C---:B------:R-:W-:Y:S01]  /*6ef0*/  FMUL R5, R24.reuse, R9 ;  /* 0x0000000918057220 */ /* 0x040fe20000400000 */
[----:B------:R-:W-:Y:S01]  /*6f00*/  F2FP.TF32.F32.PACK_B R29, R29 ;  /* 0x0000001dff1d723e */ /* 0x000fe200024050ff */
[C---:B------:R-:W-:Y:S01]  /*6f10*/  FMUL R6, R24.reuse, R10 ;  /* 0x0000000a18067220 */ /* 0x040fe20000400000 */
[----:B------:R-:W-:Y:S01]  /*6f20*/  F2FP.TF32.F32.PACK_B R30, R30 ;  /* 0x0000001eff1e723e */ /* 0x000fe200024050ff */
[----:B------:R-:W-:Y:S01]  /*6f30*/  FFMA R31, R27, R26, R7 ;  /* 0x0000001a1b1f7223 */ /* 0x000fe20000000007 */
[----:B------:R-:W-:Y:S01]  /*6f40*/  LOP3.LUT R26, R49, 0xffffe000, RZ, 0xc0, !PT ;  /* 0xffffe000311a7812 */ /* 0x000fe200078ec0ff */
[----:B------:R-:W-:Y:S01]  /*6f50*/  FMUL R11, R24, R11 ;  /* 0x0000000b180b7220 */ /* 0x000fe20000400000 */
[C---:B------:R-:W-:Y:S01]  /*6f60*/  FFMA R4, R27.reuse, R21, R4 ;  /* 0x000000151b047223 */ /* 0x040fe20000000004 */
[----:B------:R-:W-:Y:S01]  /*6f70*/  LOP3.LUT R21, R48, 0xffffe000, RZ, 0xc0, !PT ;  /* 0xffffe00030157812 */ /* 0x000fe200078ec0ff */
[C---:B------:R-:W-:Y:S01]  /*6f80*/  FFMA R5, R27.reuse, R32, R5 ;  /* 0x000000201b057223 */ /* 0x040fe20000000005 */
[----:B------:R-:W-:Y:S01]  /*6f90*/  F2FP.TF32.F32.PACK_B R31, R31 ;  /* 0x0000001fff1f723e */ /* 0x000fe200024050ff */
        /* <DEDUP_REMOVED lines=8> */
[----:B------:R1:W-:Y:S01]  /*7020*/  STSM.16.M88.4 [R82+0x400], R28 ;  /* 0x0004001c52007844 */ /* 0x0003e20000000200 */
[----:B------:R-:W-:Y:S01]  /*7030*/  F2FP.TF32.F32.PACK_B R6, R6 ;  /* 0x00000006ff06723e */ /* 0x000fe200024050ff */
[C---:B------:R-:W-:Y:S01]  /*7040*/  FMUL R10, R24.reuse, R14 ;  /* 0x0000000e180a7220 */ /* 0x040fe20000400000 */
[----:B------:R-:W-:Y:S01]  /*7050*/  F2FP.TF32.F32.PACK_B R7, R7 ;  /* 0x00000007ff07723e */ /* 0x000fe200024050ff */
[----:B------:R-:W-:Y:S01]  /*7060*/  FMUL R15, R24, R15 ;  /* 0x0000000f180f7220 */ /* 0x000fe20000400000 */
[C---:B------:R-:W-:Y:S01]  /*7070*/  FFMA R8, R27.reuse, R21, R8 ;  /* 0x000000151b087223 */ /* 0x040fe20000000008 */
[C---:B------:R-:W-:Y:S01]  /*7080*/  FFMA R9, R27.reuse, R26, R9 ;  /* 0x0000001a1b097223 */ /* 0x040fe20000000009 */
[C---:B------:R-:W-:Y:S01]  /*7090*/  FFMA R10, R27.reuse, R33, R10 ;  /* 0x000000211b0a7223 */ /* 0x040fe2000000000a */
[----:B------:R1:W-:Y:S01]  /*70a0*/  STSM.16.M88.4 [R81+0x400], R4 ;  /* 0x0004000451007844 */ /* 0x0003e20000000200 */
[----:B------:R-:W-:Y:S01]  /*70b0*/  LOP3.LUT R21, R44, 0xffffe000, RZ, 0xc0, !PT ;  /* 0xffffe0002c157812 */ /* 0x000fe200078ec0ff */
[----:B------:R-:W-:Y:S01]  /*70c0*/  FFMA R11, R27, R20, R15 ;  /* 0x000000141b0b7223 */ /* 0x000fe2000000000f */
[----:B------:R-:W-:Y:S01]  /*70d0*/  LOP3.LUT R20, R45, 0xffffe000, RZ, 0xc0, !PT ;  /* 0xffffe0002d147812 */ /* 0x000fe200078ec0ff */
[C---:B------:R-:W-:Y:S01]  /*70e0*/  FMUL R12, R24.reuse, R16 ;  /* 0x00000010180c7220 */ /* 0x040fe20000400000 */
[----:B------:R-:W-:Y:S01]  /*70f0*/  FMUL R13, R24, R17 ;  /* 0x00000011180d7220 */ /* 0x000fe20000400000 */
[----:B------:R-:W-:Y:S01]  /*7100*/  LOP3.LUT R33, R46, 0xffffe000, RZ, 0xc0, !PT ;  /* 0xffffe0002e217812 */ /* 0x000fe200078ec0ff */
[C---:B------:R-:W-:Y:S01]  /*7110*/  FMUL R14, R24.reuse, R18 ;  /* 0x00000012180e7220 */ /* 0x040fe20000400000 */
[----:B------:R-:W-:Y:S01]  /*7120*/  LOP3.LUT R26, R47, 0xffffe000, RZ, 0xc0, !PT ;  /* 0xffffe0002f1a7812 */ /* 0x000fe200078ec0ff */
[----:B------:R-:W-:Y:S01]  /*7130*/  FMUL R19, R24, R19 ;  /* 0x0000001318137220 */ /* 0x000fe20000400000 */
[C---:B------:R-:W-:Y:S01]  /*7140*/  FFMA R12, R27.reuse, R21, R12 ;  /* 0x000000151b0c7223 */ /* 0x040fe2000000000c */
[C---:B------:R-:W-:Y:S01]  /*7150*/  FFMA R13, R27.reuse, R20, R13 ;  /* 0x000000141b0d7223 */ /* 0x040fe2000000000d */
[C---:B------:R-:W-:Y:S01]  /*7160*/  FFMA R14, R27.reuse, R33, R14 ;  /* 0x000000211b0e7223 */ /* 0x040fe2000000000e */
[----:B------:R-:W-:Y:S01]  /*7170*/  FFMA R15, R27, R26, R19 ;  /* 0x0000001a1b0f7223 */ /* 0x000fe20000000013 */
[----:B------:R-:W-:Y:S02]  /*7180*/  F2FP.TF32.F32.PACK_B R8, R8 ;  /* 0x00000008ff08723e */ /* 0x000fe400024050ff */
[----:B------:R-:W-:Y:S02]  /*7190*/  F2FP.TF32.F32.PACK_B R9, R9 ;  /* 0x00000009ff09723e */ /* 0x000fe400024050ff */
[----:B------:R-:W-:Y:S02]  /*71a0*/  F2FP.TF32.F32.PACK_B R10, R10 ;  /* 0x0000000aff0a723e */ /* 0x000fe400024050ff */
[----:B------:R-:W-:Y:S02]  /*71b0*/  F2FP.TF32.F32.PACK_B R11, R11 ;  /* 0x0000000bff0b723e */ /* 0x000fe400024050ff */
[----:B------:R-:W-:Y:S02]  /*71c0*/  F2FP.TF32.F32.PACK_B R12, R12 ;  /* 0x0000000cff0c723e */ /* 0x000fe400024050ff */
[----:B------:R-:W-:Y:S01]  /*71d0*/  F2FP.TF32.F32.PACK_B R13, R13 ;  /* 0x0000000dff0d723e */ /* 0x000fe200024050ff */
[----:B------:R1:W-:Y:S01]  /*71e0*/  STSM.16.M88.4 [R85], R8 ;  /* 0x0000000855007844 */ /* 0x0003e20000000200 */
[----:B------:R-:W-:Y:S02]  /*71f0*/  F2FP.TF32.F32.PACK_B R14, R14 ;  /* 0x0000000eff0e723e */ /* 0x000fe400024050ff */
[----:B------:R-:W-:Y:S05]  /*7200*/  F2FP.TF32.F32.PACK_B R15, R15 ;  /* 0x0000000fff0f723e */ /* 0x000fea00024050ff */
[----:B------:R1:W-:Y:S01]  /*7210*/  STSM.16.M88.4 [R84], R12 ;  /* 0x0000000c54007844 */ /* 0x0003e20000000200 */
[----:B------:R-:W-:Y:S01]  /*7220*/  @!PT LDS RZ, [RZ] ;  /* 0x00000000fffff984 */ /* 0x000fe20000000800 */
[----:B------:R-:W-:Y:S01]  /*7230*/  @!PT LDS RZ, [RZ] ;  /* 0x00000000fffff984 */ /* 0x000fe20000000800 */
[----:B------:R-:W-:Y:S01]  /*7240*/  @!PT LDS RZ, [RZ] ;  /* 0x00000000fffff984 */ /* 0x000fe20000000800 */
[----:B------:R-:W-:Y:S01]  /*7250*/  @!PT LDS RZ, [RZ] ;  /* 0x00000000fffff984 */ /* 0x000fe20000000800 */
[----:B------:R2:W-:Y:S07]  /*7260*/  MEMBAR.ALL.CTA ;  /* 0x0000000000007992 */ /* 0x0005ee0000008000 */
[----:B--2---:R-:W2:Y:S02]  /*7270*/  FENCE.VIEW.ASYNC.S ;  /* 0x00000000000073c6 */ /* 0x004ea40000000000 */
[----:B--2---:R-:W-:Y:S06]  /*7280*/  BAR.SYNC.DEFER_BLOCKING 0x1, 0x80 ;  /* 0x0042000000007b1d */ /* 0x004fec0000010000 */
[----:B------:R-:W-:Y:S05]  /*7290*/  @P0 BRA `(.L_x_110) ;  /* 0x0000000000280947 */ /* 0x000fea0003800000 */
[----:B------:R-:W-:Y:S01]  /*72a0*/  UIADD3 UR4, UPT, UPT, UR43, 0x400, URZ ;  /* 0x000004002b047890 */ /* 0x000fe2000fffe0ff */
[----:B------:R-:W-:Y:S05]  /*72b0*/  UMOV UR51, UR36 ;  /* 0x0000002400337c82 */ /* 0x000fea0008000000 */
[----:B------:R-:W-:Y:S01]  /*72c0*/  MOV R71, UR4 ;  /* 0x0000000400477c02 */ /* 0x000fe20008000f00 */
[----:B------:R-:W-:Y:S03]  /*72d0*/  UIADD3 UR4, UP0, UPT, UR54, 0x680, URZ ;  /* 0x0000068036047890 */ /* 0x000fe6000ff1e0ff */
[----:B------:R-:W-:Y:S01]  /*72e0*/  R2UR UR48, R71 ;  /* 0x00000000473072ca */ /* 0x000fe200000e0000 */
[----:B------:R-:W-:Y:S11]  /*72f0*/  UIADD3.X UR5, UPT, UPT, URZ, UR55, URZ, UP0, !UPT ;  /* 0x00000037ff057290 */ /* 0x000ff600087fe4ff */
[----:B------:R-:W-:Y:S01]  /*7300*/  @!UPT UIADD3 URZ, UPT, UPT, URZ, URZ, URZ ;  /* 0x000000fffffff290 */ /* 0x000fe2000fffe0ff */
[----:B------:R2:W-:Y:S01]  /*7310*/  UTMASTG.3D [UR48], [UR4] ;  /* 0x00000030040073b5 */ /* 0x0005e20008010000 */
[----:B------:R0:W-:Y:S01]  /*7320*/  UTMACMDFLUSH ;  /* 0x00000000000079b7 */ /* 0x0001e20000000000 */
[----:B--2---:R-:W-:Y:S04]  /*7330*/  DEPBAR.LE SB0, 0x1 ;  /* 0x000080400000791a */ /* 0x004fe80000000000 */
.L_x_110:
[----:B------:R-:W-:Y:S05]  /*7340*/  BSYNC.RECONVERGENT B0 ;  /* 0x0000000000007941 */ /* 0x000fea0003800200 */
.L_x_109:
[----:B------:R-:W-:Y:S01]  /*7350*/  BAR.SYNC.DEFER_BLOCKING 0x1, 0x80 ;  /* 0x0042000000007b1d */ /* 0x000fe20000010000 */
[----:B------:R-:W-:Y:S01]  /*7360*/  ISETP.NE.AND P1, PT, R80, RZ, PT ;  /* 0x000000ff5000720c */ /* 0x000fe20003f25270 */
[----:B------:R-:W-:Y:S01]  /*7370*/  UISETP.NE.AND UP0, UPT, UR52, URZ, UPT ;  /* 0x000000ff3400728c */ /* 0x000fe2000bf05270 */
[----:B------:R-:W-:Y:S11]  /*7380*/  LEA R3, R86, UR43, 0x3 ;  /* 0x0000002b56037c11 */ /* 0x000ff6000f8e18ff */
[----:B-1----:R-:W-:Y:S01]  /*7390*/  @P1 SHF.L.U32 R4, RZ, 0x1f, RZ ;  /* 0x0000001fff041819 */ /* 0x002fe200000006ff */
[----:B------:R-:W-:Y:S06]  /*73a0*/  BRA.U !UP0, `(.L_x_111) ;  /* 0x0000000108247547 */ /* 0x000fec000b800000 */
[----:B------:R-:W1:Y:S01]  /*73b0*/  S2R R0, SR_CgaCtaId ;  /* 0x0000000000007919 */ /* 0x000e620000008800 */
[----:B------:R-:W-:Y:S01]  /*73c0*/  IMAD.U32 R2, RZ, RZ, UR47 ;  /* 0x0000002fff027e24 */ /* 0x000fe2000f8e00ff */
[----:B------:R-:W-:Y:S04]  /*73d0*/  UIADD3 UR4, UPT, UPT, UR47, 0x1, URZ ;  /* 0x000000012f047890 */ /* 0x000fe8000fffe0ff */
[----:B------:R-:W-:Y:S01]  /*73e0*/  @P1 LEA R2, R2, UR43, 0x3 ;  /* 0x0000002b02021c11 */ /* 0x000fe2000f8e18ff */
[----:B------:R-:W-:Y:S04]  /*73f0*/  UISETP.NE.AND UP0, UPT, UR4, 0x4, UPT ;  /* 0x000000040400788c */ /* 0x000fe8000bf05270 */
[----:B------:R-:W-:Y:S01]  /*7400*/  @P1 VIADD R5, R2, 0x60 ;  /* 0x0000006002051836 */ /* 0x000fe20000000000 */
[----:B------:R-:W-:Y:S04]  /*7410*/  USEL UR47, UR4, URZ, UP0 ;  /* 0x000000ff042f7287 */ /* 0x000fe80008000000 */
[----:B-1----:R-:W-:Y:S04]  /*7420*/  @P1 PRMT R0, R0, 0x654, R5 ;  /* 0x0000065400001816 */ /* 0x002fe80000000005 */
[----:B------:R1:W-:Y:S04]  /*7430*/  @P1 SYNCS.ARRIVE.TRANS64.RED.A1T0 RZ, [R0+URZ], RZ ;  /* 0x000000ff00ff19a7 */ /* 0x0003e800081004ff */
.L_x_111:
[----:B------:R-:W2:Y:S01]  /*7440*/  @P1 SYNCS.PHASECHK.TRANS64.TRYWAIT P0, [R3+URZ+0x40], R4 ;  /* 0x00004004030015a7 */ /* 0x000ea200080011ff */
[----:B------:R-:W-:Y:S01]  /*7450*/  BSSY B1, `(.L_x_112) ;  /* 0x0000017000017945 */ /* 0x000fe20003800000 */
[----:B--2---:R-:W-:Y:S03]  /*7460*/  @P1 SEL R88, RZ, 0x1, !P0 ;  /* 0x00000001ff581807 */ /* 0x004fe60004000000 */
[----:B------:R-:W-:Y:S05]  /*7470*/  @!P1 BRA `(.L_x_113) ;  /* 0x0000000000509947 */ /* 0x000fea0003800000 */
[----:B------:R-:W-:Y:S01]  /*7480*/  ISETP.NE.AND P1, PT, R89, RZ, PT ;  /* 0x000000ff5900720c */ /* 0x000fe20003f25270 */
[----:B------:R-:W-:Y:S01]  /*7490*/  BSSY B0, `(.L_x_114) ;  /* 0x000000a000007945 */ /* 0x000fe20003800000 */
[----:B------:R-:W-:Y:S11]  /*74a0*/  ISETP.NE.AND P0, PT, R88, RZ, PT ;  /* 0x000000ff5800720c */ /* 0x000ff60003f05270 */
[----:B------:R-:W-:Y:S04]  /*74b0*/  @P1 IMAD R4, R86, 0x2000, R87 ;  /* 0x0000200056041824 */ /* 0x000fe800078e0257 */
[----:B------:R-:W-:Y:S05]  /*74c0*/  @P1 VIADD R2, R4, UR43 ;  /* 0x0000002b04021c36 */ /* 0x000fea0008000000 */
[----:B------:R-:W-:Y:S01]  /*74d0*/  @P1 IADD3 R5, PT, PT, R91, R2, RZ ;  /* 0x000000025b051210 */ /* 0x000fe20007ffe0ff */
[----:B------:R-:W-:Y:S01]  /*74e0*/  @P1 IMAD.IADD R2, R76, 0x1, R2 ;  /* 0x000000014c021824 */ /* 0x000fe200078e0202 */
[----:B------:R-:W-:Y:S06]  /*74f0*/  @P0 BRA `(.L_x_115) ;  /* 0x00000000000c0947 */ /* 0x000fec0003800000 */
[----:B-1----:R-:W-:Y:S04]  /*7500*/  SHF.L.U32 R0, RZ, 0x1f, RZ ;  /* 0x0000001fff007819 */ /* 0x002fe800000006ff */
[----:B------:R-:W1:Y:S02]  /*7510*/  SYNCS.PHASECHK.TRANS64.TRYWAIT P0, [R3+URZ+0x40], R0 ;  /* 0x00004000030075a7 */ /* 0x000e6400080011ff */
[----:B-1----:R-:W-:Y:S05]  /*7520*/  @!P0 BRA `(.L_x_116) ;  /* 0x0000005000548947 */ /* 0x002fea0003800000 */
.L_x_115:
[----:B------:R-:W-:Y:S05]  /*7530*/  BSYNC B0 ;  /* 0x0000000000007941 */ /* 0x000fea0003800000 */
.L_x_114:
[----:B------:R-:W-:Y:S02]  /*7540*/  ISETP.NE.AND P0, PT, R89, RZ, PT ;  /* 0x000000ff5900720c */ /* 0x000fe40003f05270 */
[----:B------:R-:W-:Y:S11]  /*7550*/  IADD3 R86, PT, PT, R86, 0x1, RZ ;  /* 0x0000000156567810 */ /* 0x000ff60007ffe0ff */
[----:B-1----:R-:W-:Y:S01]  /*7560*/  @P0 IMAD.IADD R0, R76, 0x1, R5 ;  /* 0x000000014c000824 */ /* 0x002fe200078e0205 */
[----:B------:R-:W-:Y:S05]  /*7570*/  @P0 WARPSYNC.ALL ;  /* 0x0000000000000948 */ /* 0x000fea0003800000 */
[----:B------:R2:W3:Y:S04]  /*7580*/  @P0 LDSM.16.M88.4 R56, [R4+UR43+0x400] ;  /* 0x0004002b0438083b */ /* 0x0004e80008000200 */
[----:B------:R2:W4:Y:S04]  /*7590*/  @P0 LDSM.16.M88.4 R52, [R2+0x400] ;  /* 0x000400000234083b */ /* 0x0005280000000200 */
[----:B------:R2:W1:Y:S04]  /*75a0*/  @P0 LDSM.16.M88.4 R48, [R5+0x400] ;  /* 0x000400000530083b */ /* 0x0004680000000200 */
[----:B------:R2:W1:Y:S02]  /*75b0*/  @P0 LDSM.16.M88.4 R44, [R0+0x400] ;  /* 0x00040000002c083b */ /* 0x0004640000000200 */
.L_x_113:
[----:B------:R-:W-:Y:S05]  /*75c0*/  BSYNC B1 ;  /* 0x0000000000017941 */ /* 0x000fea0003800000 */
.L_x_112:
[----:B------:R-:W-:Y:S05]  /*75d0*/  VIADD R3, R25, 0x20 ;  /* 0x0000002019037836 */ /* 0x000fea0000000000 */
[----:B------:R-:W-:Y:S04]  /*75e0*/  SHF.R.U32.HI R3, RZ, 0x15, R3 ;  /* 0x00000015ff037819 */ /* 0x000fe80000011603 */
[----:B------:R-:W-:Y:S11]  /*75f0*/  LOP3.LUT P0, RZ, R3, 0x3, R68, 0x48, !PT ;  /* 0x0000000303ff7812 */ /* 0x000ff60007804844 */
[----:B------:R-:W-:Y:S02]  /*7600*/  @!UPT UIADD3 URZ, UPT, UPT, URZ, URZ, URZ ;  /* 0x000000fffffff290 */ /* 0x000fe4000fffe0ff */
[----:B------:R-:W-:Y:S05]  /*7610*/  @!P0 BRA `(.L_x_117) ;  /* 0x0000000000408947 */ /* 0x000fea0003800000 */
[----:B------:R-:W5:Y:S01]  /*7620*/  LDCU.64 UR8, c[0x4][0x70] ;  /* 0x01000e00ff0877ac */ /* 0x000f620008000a00 */
[----:B------:R-:W-:Y:S01]  /*7630*/  MOV R3, 0x0 ;  /* 0x0000000000037802 */ /* 0x000fe20000000f00 */
[----:B------:R-:W-:Y:S02]  /*7640*/  HFMA2 R12, -RZ, RZ, 0, 5.9604644775390625e-08 ;  /* 0x00000001ff0c7431 */ /* 0x000fe400000001ff */
[----:B------:R-:W-:Y:S02]  /*7650*/  IMAD.MOV.U32 R8, RZ, RZ, 0x192 ;  /* 0x00000192ff087424 */ /* 0x000fe400078e00ff */
[----:B------:R-:W-:Y:S01]  /*7660*/  IMAD.MOV.U32 R13, RZ, RZ, RZ ;  /* 0x000000ffff0d7224 */ /* 0x000fe200078e00ff */
[----:B------:R-:W3:Y:S01]  /*7670*/  LDCU.64 UR6, c[0x4][0x78] ;  /* 0x01000f00ff0677ac */ /* 0x000ee20008000a00 */
[----:B--2---:R-:W2:Y:S01]  /*7680*/  LDC.64 R2, c[0x4][R3] ;  /* 0x0100000003027b82 */ /* 0x004ea20000000a00 */
[----:B------:R-:W4:Y:S01]  /*7690*/  LDCU.64 UR4, c[0x4][0x10] ;  /* 0x01000200ff0477ac */ /* 0x000f220008000a00 */
[----:B-----5:R-:W-:Y:S01]  /*76a0*/  MOV R5, UR9 ;  /* 0x0000000900057c02 */ /* 0x020fe20008000f00 */
[----:B------:R-:W-:Y:S01]  /*76b0*/  IMAD.U32 R4, RZ, RZ, UR8 ;  /* 0x00000008ff047e24 */ /* 0x000fe2000f8e00ff */
[----:B---3--:R-:W-:Y:S01]  /*76c0*/  MOV R7, UR7 ;  /* 0x0000000700077c02 */ /* 0x008fe20008000f00 */
[----:B------:R-:W-:Y:S01]  /*76d0*/  IMAD.U32 R6, RZ, RZ, UR6 ;  /* 0x00000006ff067e24 */ /* 0x000fe2000f8e00ff */
[----:B----4-:R-:W-:Y:S01]  /*76e0*/  MOV R11, UR5 ;  /* 0x00000005000b7c02 */ /* 0x010fe20008000f00 */
[----:B------:R-:W-:Y:S02]  /*76f0*/  IMAD.U32 R10, RZ, RZ, UR4 ;  /* 0x00000004ff0a7e24 */ /* 0x000fe4000f8e00ff */
[----:B------:R-:W-:Y:S07]  /*7700*/  LEPC R20, `(.L_x_117) ;  /* 0x000000001014794e */ /* 0x000fee0000000000 */
[----:B-12---:R-:W-:Y:S05]  /*7710*/  CALL.ABS.NOINC R2 ;  /* 0x0000000002007343 */ /* 0x006fea0003c00000 */
.L_x_117:
[----:B---3--:R-:W-:Y:S01]  /*7720*/  LOP3.LUT R20, R56, 0xffffe000, RZ, 0xc0, !PT ;  /* 0xffffe00038147812 */ /* 0x008fe200078ec0ff */
[----:B------:R-:W-:Y:S05]  /*7730*/  WARPSYNC.ALL ;  /* 0x0000000000007948 */ /* 0x000fea0003800000 */
[----:B------:R-:W-:Y:S01]  /*7740*/  R2UR UR4, R25 ;  /* 0x00000000190472ca */ /* 0x000fe200000e0000 */
[----:B------:R-:W3:Y:S01]  /*7750*/  S2R R90, SR_CgaCtaId ;  /* 0x00000000005a7919 */ /* 0x000ee20000008800 */
[----:B------:R-:W-:Y:S01]  /*7760*/  LOP3.LUT R21, R57, 0xffffe000, RZ, 0xc0, !PT ;  /* 0xffffe00039157812 */ /* 0x000fe200078ec0ff */
[----:B------:R-:W-:Y:S01]  /*7770*/  IMAD.U32 R40, RZ, RZ, UR47 ;  /* 0x0000002fff287e24 */ /* 0x000fe2000f8e00ff */
[----:B------:R-:W-:Y:S01]  /*7780*/  LOP3.LUT R41, R58, 0xffffe000, RZ, 0xc0, !PT ;  /* 0xffffe0003a297812 */ /* 0x000fe200078ec0ff */
[----:B------:R-:W-:Y:S01]  /*7790*/  BSSY.RECONVERGENT B0, `(.L_x_118) ;  /* 0x000005b000007945 */ /* 0x000fe20003800200 */
[----:B-1----:R-:W-:Y:S02]  /*77a0*/  LOP3.LUT R26, R48, 0xffffe000, RZ, 0xc0, !PT ;  /* 0xffffe000301a7812 */ /* 0x002fe400078ec0ff */
[----:B------:R-:W-:Y:S02]  /*77b0*/  ISETP.NE.AND P6, PT, R80, RZ, PT ;  /* 0x000000ff5000720c */ /* 0x000fe40003fc5270 */
[----:B------:R-:W-:Y:S03]  /*77c0*/  ISETP.NE.AND P0, PT, R78, RZ, PT ;  /* 0x000000ff4e00720c */ /* 0x000fe60003f05270 */
[----:B--2---:R-:W1:Y:S08]  /*77d0*/  LDTM.16dp128bit.x8 R4, tmem[UR4+0x20] ;  /* 0x00002004000479ee */ /* 0x004e700008180000 */
[----:B------:R-:W-:Y:S02]  /*77e0*/  @P6 LEA R40, R40, UR43, 0x3 ;  /* 0x0000002b28286c11 */ /* 0x000fe4000f8e18ff */
[----:B------:R-:W-:Y:S03]  /*77f0*/  @P6 SHF.L.U32 R92, RZ, 0x1f, RZ ;  /* 0x0000001fff5c6819 */ /* 0x000fe600000006ff */
[----:B------:R-:W-:Y:S01]  /*7800*/  @P6 VIADD R93, R40, 0x60 ;  /* 0x00000060285d6836 */ /* 0x000fe20000000000 */
[----:B------:R-:W-:Y:S04]  /*7810*/  LEA R40, R86, UR43, 0x3 ;  /* 0x0000002b56287c11 */ /* 0x000fe8000f8e18ff */
[----:B---3--:R-:W-:Y:S01]  /*7820*/  @P6 PRMT R93, R90, 0x654, R93 ;  /* 0x000006545a5d6816 */ /* 0x008fe2000000005d */
[C---:B-1----:R-:W-:Y:S01]  /*7830*/  FMUL R0, R24.reuse, R4 ;  /* 0x0000000418007220 */ /* 0x042fe20000400000 */
[C---:B------:R-:W-:Y:S01]  /*7840*/  FMUL R2, R24.reuse, R5 ;  /* 0x0000000518027220 */ /* 0x040fe20000400000 */
[C---:B------:R-:W-:Y:S01]  /*7850*/  FMUL R3, R24.reuse, R10 ;  /* 0x0000000a18037220 */ /* 0x040fe20000400000 */
[----:B------:R-:W-:Y:S01]  /*7860*/  FMUL R4, R24, R11 ;  /* 0x0000000b18047220 */ /* 0x000fe20000400000 */
[C---:B------:R-:W-:Y:S01]  /*7870*/  FFMA R28, R27.reuse, R20, R0 ;  /* 0x000000141b1c7223 */ /* 0x040fe20000000000 */
[----:B----4-:R-:W-:Y:S01]  /*7880*/  LOP3.LUT R20, R52, 0xffffe000, RZ, 0xc0, !PT ;  /* 0xffffe00034147812 */ /* 0x010fe200078ec0ff */
        /* <DEDUP_REMOVED lines=8> */
[----:B------:R-:W-:Y:S01]  /*7910*/  FFMA R31, R27, R21, R2 ;  /* 0x000000151b1f7223 */ /* 0x000fe20000000002 */
[----:B------:R-:W-:Y:S01]  /*7920*/  LOP3.LUT R21, R53, 0xffffe000, RZ, 0xc0, !PT ;  /* 0xffffe00035157812 */ /* 0x000fe200078ec0ff */
[C---:B------:R-:W-:Y:S01]  /*7930*/  FMUL R0, R24.reuse, R8 ;  /* 0x0000000818007220 */ /* 0x040fe20000400000 */
[----:B------:R-:W-:Y:S01]  /*7940*/  F2FP.TF32.F32.PACK_B R30, R30 ;  /* 0x0000001eff1e723e */ /* 0x000fe200024050ff */
[----:B------:R-:W-:Y:S01]  /*7950*/  FMUL R2, R24, R9 ;  /* 0x0000000918027220 */ /* 0x000fe20000400000 */
[----:B------:R-:W-:Y:S01]  /*7960*/  F2FP.TF32.F32.PACK_B R31, R31 ;  /* 0x0000001fff1f723e */ /* 0x000fe200024050ff */
[C---:B------:R-:W-:Y:S01]  /*7970*/  FFMA R32, R27.reuse, R20, R0 ;  /* 0x000000141b207223 */ /* 0x040fe20000000000 */
[----:B------:R-:W-:Y:S01]  /*7980*/  LOP3.LUT R20, R54, 0xffffe000, RZ, 0xc0, !PT ;  /* 0xffffe00036147812 */ /* 0x000fe200078ec0ff */
[----:B------:R-:W-:Y:S01]  /*7990*/  FFMA R33, R27, R21, R2 ;  /* 0x000000151b217223 */ /* 0x000fe20000000002 */
[----:B------:R-:W-:Y:S01]  /*79a0*/  LOP3.LUT R21, R49, 0xffffe000, RZ, 0xc0, !PT ;  /* 0xffffe00031157812 */ /* 0x000fe200078ec0ff */
[----:B------:R1:W-:Y:S01]  /*79b0*/  STSM.16.M88.4 [R82+0x2400], R28 ;  /* 0x0024001c52007844 */ /* 0x0003e20000000200 */
[----:B------:R-:W-:Y:S01]  /*79c0*/  F2FP.TF32.F32.PACK_B R32, R32 ;  /* 0x00000020ff20723e */ /* 0x000fe200024050ff */
[C---:B------:R-:W-:Y:S01]  /*79d0*/  FFMA R34, R27.reuse, R20, R3 ;  /* 0x000000141b227223 */ /* 0x040fe20000000003 */
[----:B------:R-:W-:Y:S01]  /*79e0*/  LOP3.LUT R20, R50, 0xffffe000, RZ, 0xc0, !PT ;  /* 0xffffe00032147812 */ /* 0x000fe200078ec0ff */
[C---:B------:R-:W-:Y:S01]  /*79f0*/  FMUL R5, R24.reuse, R12 ;  /* 0x0000000c18057220 */ /* 0x040fe20000400000 */
[----:B------:R-:W-:Y:S01]  /*7a00*/  F2FP.TF32.F32.PACK_B R33, R33 ;  /* 0x00000021ff21723e */ /* 0x000fe200024050ff */
[C---:B------:R-:W-:Y:S01]  /*7a10*/  FMUL R6, R24.reuse, R13 ;  /* 0x0000000d18067220 */ /* 0x040fe20000400000 */
[----:B------:R-:W-:Y:S01]  /*7a20*/  F2FP.TF32.F32.PACK_B R34, R34 ;  /* 0x00000022ff22723e */ /* 0x000fe200024050ff */
[----:B------:R-:W-:Y:S01]  /*7a30*/  FMUL R7, R24, R14 ;  /* 0x0000000e18077220 */ /* 0x000fe20000400000 */
[----:B------:R-:W-:Y:S01]  /*7a40*/  FFMA R35, R27, R41, R4 ;  /* 0x000000291b237223 */ /* 0x000fe20000000004 */
[----:B------:R-:W-:Y:S01]  /*7a50*/  LOP3.LUT R41, R51, 0xffffe000, RZ, 0xc0, !PT ;  /* 0xffffe00033297812 */ /* 0x000fe200078ec0ff */
[C---:B------:R-:W-:Y:S01]  /*7a60*/  FFMA R36, R27.reuse, R26, R5 ;  /* 0x0000001a1b247223 */ /* 0x040fe20000000005 */
[----:B------:R-:W-:Y:S01]  /*7a70*/  LOP3.LUT R26, R46, 0xffffe000, RZ, 0xc0, !PT ;  /* 0xffffe0002e1a7812 */ /* 0x000fe200078ec0ff */
[C---:B------:R-:W-:Y:S01]  /*7a80*/  FFMA R37, R27.reuse, R21, R6 ;  /* 0x000000151b257223 */ /* 0x040fe20000000006 */
[----:B------:R-:W-:Y:S01]  /*7a90*/  FMUL R8, R24, R15 ;  /* 0x0000000f18087220 */ /* 0x000fe20000400000 */
[----:B------:R-:W-:Y:S01]  /*7aa0*/  FFMA R38, R27, R20, R7 ;  /* 0x000000141b267223 */ /* 0x000fe20000000007 */
[----:B------:R-:W-:Y:S01]  /*7ab0*/  LOP3.LUT R20, R44, 0xffffe000, RZ, 0xc0, !PT ;  /* 0xffffe0002c147812 */ /* 0x000fe200078ec0ff */
[C---:B------:R-:W-:Y:S01]  /*7ac0*/  FMUL R9, R24.reuse, R16 ;  /* 0x0000001018097220 */ /* 0x040fe20000400000 */
[----:B------:R-:W-:Y:S01]  /*7ad0*/  LOP3.LUT R21, R45, 0xffffe000, RZ, 0xc0, !PT ;  /* 0xffffe0002d157812 */ /* 0x000fe200078ec0ff */
[----:B------:R-:W-:Y:S01]  /*7ae0*/  FFMA R39, R27, R41, R8 ;  /* 0x000000291b277223 */ /* 0x000fe20000000008 */
[C---:B------:R-:W-:Y:S01]  /*7af0*/  FMUL R10, R24.reuse, R17 ;  /* 0x00000011180a7220 */ /* 0x040fe20000400000 */
[C---:B------:R-:W-:Y:S01]  /*7b00*/  FMUL R11, R24.reuse, R18 ;  /* 0x00000012180b7220 */ /* 0x040fe20000400000 */
[----:B------:R-:W-:Y:S01]  /*7b10*/  LOP3.LUT R41, R47, 0xffffe000, RZ, 0xc0, !PT ;  /* 0xffffe0002f297812 */ /* 0x000fe200078ec0ff */
[----:B------:R-:W-:Y:S01]  /*7b20*/  FMUL R12, R24, R19 ;  /* 0x00000013180c7220 */ /* 0x000fe20000400000 */
[----:B------:R-:W-:Y:S02]  /*7b30*/  F2FP.TF32.F32.PACK_B R35, R35 ;  /* 0x00000023ff23723e */ /* 0x000fe400024050ff */
[----:B------:R-:W-:Y:S02]  /*7b40*/  F2FP.TF32.F32.PACK_B R36, R36 ;  /* 0x00000024ff24723e */ /* 0x000fe400024050ff */
[----:B------:R-:W-:Y:S01]  /*7b50*/  F2FP.TF32.F32.PACK_B R37, R37 ;  /* 0x00000025ff25723e */ /* 0x000fe200024050ff */
[----:B------:R2:W-:Y:S01]  /*7b60*/  STSM.16.M88.4 [R81+0x2400], R32 ;  /* 0x0024002051007844 */ /* 0x0005e20000000200 */
[----:B------:R-:W-:Y:S01]  /*7b70*/  F2FP.TF32.F32.PACK_B R38, R38 ;  /* 0x00000026ff26723e */ /* 0x000fe200024050ff */
[C---:B-1----:R-:W-:Y:S01]  /*7b80*/  FFMA R28, R27.reuse, R20, R9 ;  /* 0x000000141b1c7223 */ /* 0x042fe20000000009 */
[C---:B------:R-:W-:Y:S01]  /*7b90*/  FFMA R29, R27.reuse, R21, R10 ;  /* 0x000000151b1d7223 */ /* 0x040fe2000000000a */
[C---:B------:R-:W-:Y:S01]  /*7ba0*/  FFMA R30, R27.reuse, R26, R11 ;  /* 0x0000001a1b1e7223 */ /* 0x040fe2000000000b */
[----:B------:R-:W-:Y:S01]  /*7bb0*/  FFMA R31, R27, R41, R12 ;  /* 0x000000291b1f7223 */ /* 0x000fe2000000000c */
[----:B------:R-:W-:Y:S02]  /*7bc0*/  F2FP.TF32.F32.PACK_B R39, R39 ;  /* 0x00000027ff27723e */ /* 0x000fe400024050ff */
[----:B------:R-:W-:Y:S02]  /*7bd0*/  F2FP.TF32.F32.PACK_B R28, R28 ;  /* 0x0000001cff1c723e */ /* 0x000fe400024050ff */
[----:B------:R-:W-:Y:S01]  /*7be0*/  F2FP.TF32.F32.PACK_B R29, R29 ;  /* 0x0000001dff1d723e */ /* 0x000fe200024050ff */
[----:B------:R2:W-:Y:S01]  /*7bf0*/  STSM.16.M88.4 [R85+0x2000], R36 ;  /* 0x0020002455007844 */ /* 0x0005e20000000200 */
[----:B------:R-:W-:Y:S02]  /*7c00*/  F2FP.TF32.F32.PACK_B R30, R30 ;  /* 0x0000001eff1e723e */ /* 0x000fe400024050ff */
[----:B------:R-:W-:Y:S05]  /*7c10*/  F2FP.TF32.F32.PACK_B R31, R31 ;  /* 0x0000001fff1f723e */ /* 0x000fea00024050ff */
[----:B------:R2:W-:Y:S01]  /*7c20*/  STSM.16.M88.4 [R84+0x2000], R28 ;  /* 0x0020001c54007844 */ /* 0x0005e20000000200 */
[----:B------:R-:W-:Y:S01]  /*7c30*/  @!PT LDS RZ, [RZ] ;  /* 0x00000000fffff984 */ /* 0x000fe20000000800 */
[----:B------:R-:W-:Y:S01]  /*7c40*/  @!PT LDS RZ, [RZ] ;  /* 0x00000000fffff984 */ /* 0x000fe20000000800 */
[----:B------:R-:W-:Y:S01]  /*7c50*/  @!PT LDS RZ, [RZ] ;  /* 0x00000000fffff984 */ /* 0x000fe20000000800 */
[----:B------:R-:W-:Y:S01]  /*7c60*/  @!PT LDS RZ, [RZ] ;  /* 0x00000000fffff984 */ /* 0x000fe20000000800 */
[----:B------:R1:W-:Y:S07]  /*7c70*/  MEMBAR.ALL.CTA ;  /* 0x0000000000007992 */ /* 0x0003ee0000008000 */
[----:B-1----:R-:W1:Y:S02]  /*7c80*/  FENCE.VIEW.ASYNC.S ;  /* 0x00000000000073c6 */ /* 0x002e640000000000 */
[----:B-1----:R-:W-:Y:S06]  /*7c90*/  BAR.SYNC.DEFER_BLOCKING 0x1, 0x80 ;  /* 0x0042000000007b1d */ /* 0x002fec0000010000 */
[----:B------:R-:W-:Y:S05]  /*7ca0*/  @P0 BRA `(.L_x_119) ;  /* 0x0000000000240947 */ /* 0x000fea0003800000 */
[----:B------:R-:W-:Y:S02]  /*7cb0*/  UIADD3 UR4, UP0, UPT, UR54, 0x680, URZ ;  /* 0x0000068036047890 */ /* 0x000fe4000ff1e0ff */
[----:B------:R-:W-:Y:S02]  /*7cc0*/  UIADD3 UR9, UPT, UPT, UR49, 0x20, URZ ;  /* 0x0000002031097890 */ /* 0x000fe4000fffe0ff */
[----:B------:R-:W-:Y:S02]  /*7cd0*/  UIADD3 UR8, UPT, UPT, UR43, 0x2400, URZ ;  /* 0x000024002b087890 */ /* 0x000fe4000fffe0ff */
[----:B------:R-:W-:Y:S01]  /*7ce0*/  UIADD3.X UR5, UPT, UPT, URZ, UR55, URZ, UP0, !UPT ;  /* 0x00000037ff057290 */ /* 0x000fe200087fe4ff */
[----:B------:R-:W-:Y:S01]  /*7cf0*/  UMOV UR10, UR50 ;  /* 0x00000032000a7c82 */ /* 0x000fe20008000000 */
[----:B------:R-:W-:Y:S07]  /*7d00*/  UMOV UR11, UR36 ;  /* 0x00000024000b7c82 */ /* 0x000fee0008000000 */
[----:B------:R1:W-:Y:S01]  /*7d10*/  UTMASTG.3D [UR8], [UR4] ;  /* 0x00000008040073b5 */ /* 0x0003e20008010000 */
[----:B------:R0:W-:Y:S01]  /*7d20*/  UTMACMDFLUSH ;  /* 0x00000000000079b7 */ /* 0x0001e20000000000 */
[----:B-1----:R-:W-:Y:S04]  /*7d30*/  DEPBAR.LE SB0, 0x1 ;  /* 0x000080400000791a */ /* 0x002fe80000000000 */
.L_x_119:
[----:B------:R-:W-:Y:S05]  /*7d40*/  BSYNC.RECONVERGENT B0 ;  /* 0x0000000000007941 */ /* 0x000fea0003800200 */
.L_x_118:
[----:B------:R-:W-:Y:S01]  /*7d50*/  BAR.SYNC.DEFER_BLOCKING 0x1, 0x80 ;  /* 0x0042000000007b1d */ /* 0x000fe20000010000 */
[----:B------:R-:W-:Y:S04]  /*7d60*/  UIADD3 UR4, UPT, UPT, UR47, 0x1, URZ ;  /* 0x000000012f047890 */ /* 0x000fe8000fffe0ff */
[----:B------:R-:W-:Y:S04]  /*7d70*/  UISETP.NE.AND UP0, UPT, UR4, 0x4, UPT ;  /* 0x000000040400788c */ /* 0x000fe8000bf05270 */
[----:B------:R-:W-:Y:S01]  /*7d80*/  USEL UR46, UR4, URZ, UP0 ;  /* 0x000000ff042e7287 */ /* 0x000fe20008000000 */
[----:B------:R1:W-:Y:S01]  /*7d90*/  @P6 SYNCS.ARRIVE.TRANS64.RED.A1T0 RZ, [R93+URZ], RZ ;  /* 0x000000ff5dff69a7 */ /* 0x0003e200081004ff */
[----:B------:R-:W-:Y:S01]  /*7da0*/  BSSY B1, `(.L_x_120) ;  /* 0x0000018000017945 */ /* 0x000fe20003800000 */
[----:B------:R-:W3:Y:S02]  /*7db0*/  @P6 SYNCS.PHASECHK.TRANS64.TRYWAIT P0, [R40+URZ+0x40], R92 ;  /* 0x0000405c280065a7 */ /* 0x000ee400080011ff */
[----:B---3--:R-:W-:Y:S01]  /*7dc0*/  @P6 SEL R88, RZ, 0x1, !P0 ;  /* 0x00000001ff586807 */ /* 0x008fe20004000000 */
[----:B-1----:R-:W-:Y:S06]  /*7dd0*/  @!P6 BRA `(.L_x_121) ;  /* 0x000000000050e947 */ /* 0x002fec0003800000 */
        /* <DEDUP_REMOVED lines=8> */
[----:B------:R-:W-:Y:S04]  /*7e60*/  SHF.L.U32 R5, RZ, 0x1f, RZ ;  /* 0x0000001fff057819 */ /* 0x000fe800000006ff */
[----:B------:R-:W1:Y:S02]  /*7e70*/  SYNCS.PHASECHK.TRANS64.TRYWAIT P0, [R40+URZ+0x40], R5 ;  /* 0x00004005280075a7 */ /* 0x000e6400080011ff */
[----:B-1----:R-:W-:Y:S05]  /*7e80*/  @!P0 BRA `(.L_x_124) ;  /* 0x0000004800108947 */ /* 0x002fea0003800000 */
.L_x_123:
[----:B------:R-:W-:Y:S05]  /*7e90*/  BSYNC B0 ;  /* 0x0000000000007941 */ /* 0x000fea0003800000 */
.L_x_122:
[----:B------:R-:W-:Y:S02]  /*7ea0*/  ISETP.NE.AND P0, PT, R89, RZ, PT ;  /* 0x000000ff5900720c */ /* 0x000fe40003f05270 */
[----:B------:R-:W-:Y:S11]  /*7eb0*/  IADD3 R86, PT, PT, R86, 0x1, RZ ;  /* 0x0000000156567810 */ /* 0x000ff60007ffe0ff */
[----:B------:R-:W-:Y:S01]  /*7ec0*/  @P0 IMAD.IADD R4, R76, 0x1, R3 ;  /* 0x000000014c040824 */ /* 0x000fe200078e0203 */
[----:B------:R-:W-:Y:S05]  /*7ed0*/  @P0 WARPSYNC.ALL ;  /* 0x0000000000000948 */ /* 0x000fea0003800000 */
[----:B------:R3:W4:Y:S04]  /*7ee0*/  @P0 LDSM.16.M88.4 R56, [R2+UR43+0x400] ;  /* 0x0004002b0238083b */ /* 0x0007280008000200 */
[----:B------:R3:W1:Y:S04]  /*7ef0*/  @P0 LDSM.16.M88.4 R52, [R0+0x400] ;  /* 0x000400000034083b */ /* 0x0006680000000200 */
[----:B------:R3:W1:Y:S04]  /*7f00*/  @P0 LDSM.16.M88.4 R48, [R3+0x400] ;  /* 0x000400000330083b */ /* 0x0006680000000200 */
[----:B------:R3:W1:Y:S02]  /*7f10*/  @P0 LDSM.16.M88.4 R44, [R4+0x400] ;  /* 0x00040000042c083b */ /* 0x0006640000000200 */
.L_x_121:
[----:B------:R-:W-:Y:S05]  /*7f20*/  BSYNC B1 ;  /* 0x0000000000017941 */ /* 0x000fea0003800000 */
.L_x_120:
[----:B---3--:R-:W-:Y:S05]  /*7f30*/  VIADD R3, R25, 0x40 ;  /* 0x0000004019037836 */ /* 0x008fea0000000000 */
[----:B------:R-:W-:Y:S04]  /*7f40*/  SHF.R.U32.HI R3, RZ, 0x15, R3 ;  /* 0x00000015ff037819 */ /* 0x000fe80000011603 */
[----:B------:R-:W-:Y:S11]  /*7f50*/  LOP3.LUT P0, RZ, R3, 0x3, R68, 0x48, !PT ;  /* 0x0000000303ff7812 */ /* 0x000ff60007804844 */
[----:B------:R-:W-:Y:S02]  /*7f60*/  @!UPT UIADD3 URZ, UPT, UPT, URZ, URZ, URZ ;  /* 0x000000fffffff290 */ /* 0x000fe4000fffe0ff */
[----:B------:R-:W-:Y:S05]  /*7f70*/  @!P0 BRA `(.L_x_125) ;  /* 0x0000000000408947 */ /* 0x000fea0003800000 */
[----:B------:R-:W1:Y:S01]  /*7f80*/  LDCU.64 UR8, c[0x4][0x70] ;  /* 0x01000e00ff0877ac */ /* 0x000e620008000a00 */
[----:B------:R-:W-:Y:S01]  /*7f90*/  MOV R3, 0x0 ;  /* 0x0000000000037802 */ /* 0x000fe20000000f00 */
[----:B------:R-:W-:Y:S02]  /*7fa0*/  HFMA2 R12, -RZ, RZ, 0, 5.9604644775390625e-08 ;  /* 0x00000001ff0c7431 */ /* 0x000fe400000001ff */
[----:B------:R-:W-:Y:S02]  /*7fb0*/  IMAD.MOV.U32 R8, RZ, RZ, 0x192 ;  /* 0x00000192ff087424 */ /* 0x000fe400078e00ff */
[----:B------:R-:W-:Y:S01]  /*7fc0*/  IMAD.MOV.U32 R13, RZ, RZ, RZ ;  /* 0x000000ffff0d7224 */ /* 0x000fe200078e00ff */
[----:B------:R-:W3:Y:S01]  /*7fd0*/  LDCU.64 UR6, c[0x4][0x78] ;  /* 0x01000f00ff0677ac */ /* 0x000ee20008000a00 */
[----:B------:R-:W2:Y:S01]  /*7fe0*/  LDC.64 R2, c[0x4][R3] ;  /* 0x0100000003027b82 */ /* 0x000ea20000000a00 */
[----:B------:R-:W5:Y:S01]  /*7ff0*/  LDCU.64 UR4, c[0x4][0x10] ;  /* 0x01000200ff0477ac */ /* 0x000f620008000a00 */
[----:B-1----:R-:W-:Y:S01]  /*8000*/  MOV R5, UR9 ;  /* 0x0000000900057c02 */ /* 0x002fe20008000f00 */
[----:B------:R-:W-:Y:S01]  /*8010*/  IMAD.U32 R4, RZ, RZ, UR8 ;  /* 0x00000008ff047e24 */ /* 0x000fe2000f8e00ff */
[----:B---3--:R-:W-:Y:S01]  /*8020*/  MOV R7, UR7 ;  /* 0x0000000700077c02 */ /* 0x008fe20008000f00 */
[----:B------:R-:W-:Y:S01]  /*8030*/  IMAD.U32 R6, RZ, RZ, UR6 ;  /* 0x00000006ff067e24 */ /* 0x000fe2000f8e00ff */
[----:B-----5:R-:W-:Y:S01]  /*8040*/  MOV R11, UR5 ;  /* 0x00000005000b7c02 */ /* 0x020fe20008000f00 */
[----:B------:R-:W-:Y:S02]  /*8050*/  IMAD.U32 R10, RZ, RZ, UR4 ;  /* 0x00000004ff0a7e24 */ /* 0x000fe4000f8e00ff */
[----:B------:R-:W-:Y:S07]  /*8060*/  LEPC R20, `(.L_x_125) ;  /* 0x000000001014794e */ /* 0x000fee0000000000 */
[----:B--2-4-:R-:W-:Y:S05]  /*8070*/  CALL.ABS.NOINC R2 ;  /* 0x0000000002007343 */ /* 0x014fea0003c00000 */
.L_x_125:
[----:B----4-:R-:W-:Y:S01]  /*8080*/  LOP3.LUT R20, R56, 0xffffe000, RZ, 0xc0, !PT ;  /* 0xffffe00038147812 */ /* 0x010fe200078ec0ff */
[----:B------:R-:W-:Y:S05]  /*8090*/  WARPSYNC.ALL ;  /* 0x0000000000007948 */ /* 0x000fea0003800000 */
[----:B------:R-:W-:Y:S01]  /*80a0*/  R2UR UR4, R25 ;  /* 0x00000000190472ca */ /* 0x000fe200000e0000 */
[----:B------:R-:W-:Y:S01]  /*80b0*/  IMAD.U32 R92, RZ, RZ, UR46 ;  /* 0x0000002eff5c7e24 */ /* 0x000fe2000f8e00ff */
[----:B------:R-:W-:Y:S01]  /*80c0*/  LOP3.LUT R21, R57, 0xffffe000, RZ, 0xc0, !PT ;  /* 0xffffe00039157812 */ /* 0x000fe200078ec0ff */
[----:B------:R-:W-:Y:S01]  /*80d0*/  BSSY.RECONVERGENT B0, `(.L_x_126) ;  /* 0x000005c000007945 */ /* 0x000fe20003800200 */
[----:B------:R-:W-:Y:S02]  /*80e0*/  LOP3.LUT R41, R58, 0xffffe000, RZ, 0xc0, !PT ;  /* 0xffffe0003a297812 */ /* 0x000fe400078ec0ff */
[----:B-1----:R-:W-:Y:S02]  /*80f0*/  LOP3.LUT R26, R54, 0xffffe000, RZ, 0xc0, !PT ;  /* 0xffffe000361a7812 */ /* 0x002fe400078ec0ff */
[----:B------:R-:W-:Y:S02]  /*8100*/  LOP3.LUT R40, R50, 0xffffe000, RZ, 0xc0, !PT ;  /* 0xffffe00032287812 */ /* 0x000fe400078ec0ff */
[----:B------:R-:W-:Y:S02]  /*8110*/  ISETP.NE.AND P6, PT, R80, RZ, PT ;  /* 0x000000ff5000720c */ /* 0x000fe40003fc5270 */
[----:B------:R-:W-:Y:S01]  /*8120*/  ISETP.NE.AND P0, PT, R78, RZ, PT ;  /* 0x000000ff4e00720c */ /* 0x000fe20003f05270 */
[----:B------:R-:W1:Y:S10]  /*8130*/  LDTM.16dp128bit.x8 R4, tmem[UR4+0x40] ;  /* 0x00004004000479ee */ /* 0x000e740008180000 */
[----:B------:R-:W-:Y:S05]  /*8140*/  @P6 LEA R92, R92, UR43, 0x3 ;  /* 0x0000002b5c5c6c11 */ /* 0x000fea000f8e18ff */
[----:B------:R-:W-:Y:S05]  /*8150*/  @P6 VIADD R93, R92, 0x60 ;  /* 0x000000605c5d6836 */ /* 0x000fea0000000000 */
[----:B------:R-:W-:Y:S01]  /*8160*/  @P6 PRMT R93, R90, 0x654, R93 ;  /* 0x000006545a5d6816 */ /* 0x000fe2000000005d */
[C---:B-1----:R-:W-:Y:S01]  /*8170*/  FMUL R0, R24.reuse, R4 ;  /* 0x0000000418007220 */ /* 0x042fe20000400000 */
[C---:B------:R-:W-:Y:S01]  /*8180*/  FMUL R2, R24.reuse, R5 ;  /* 0x0000000518027220 */ /* 0x040fe20000400000 */
[C---:B------:R-:W-:Y:S01]  /*8190*/  FMUL R3, R24.reuse, R10 ;  /* 0x0000000a18037220 */ /* 0x040fe20000400000 */
[----:B------:R-:W-:Y:S01]  /*81a0*/  FMUL R4, R24, R11 ;  /* 0x0000000b18047220 */ /* 0x000fe20000400000 */
[C---:B--2---:R-:W-:Y:S01]  /*81b0*/  FFMA R28, R27.reuse, R20, R0 ;  /* 0x000000141b1c7223 */ /* 0x044fe20000000000 */
[----:B------:R-:W-:Y:S01]  /*81c0*/  LOP3.LUT R20, R52, 0xffffe000, RZ, 0xc0, !PT ;  /* 0xffffe00034147812 */ /* 0x000fe200078ec0ff */
        /* <DEDUP_REMOVED lines=14> */
[----:B------:R-:W-:Y:S01]  /*82b0*/  FFMA R32, R27, R20, R0 ;  /* 0x000000141b207223 */ /* 0x000fe20000000000 */
        /* <DEDUP_REMOVED lines=12> */
[----:B------:R-:W-:Y:S01]  /*8380*/  LEA R3, R86, UR43, 0x3 ;  /* 0x0000002b56037c11 */ /* 0x000fe2000f8e18ff */
[C---:B------:R-:W-:Y:S01]  /*8390*/  FFMA R35, R27.reuse, R20, R4 ;  /* 0x000000141b237223 */ /* 0x040fe20000000004 */
[----:B------:R-:W-:Y:S01]  /*83a0*/  LOP3.LUT R20, R44, 0xffffe000, RZ, 0xc0, !PT ;  /* 0xffffe0002c147812 */ /* 0x000fe200078ec0ff */
[C---:B------:R-:W-:Y:S01]  /*83b0*/  FMUL R8, R24.reuse, R15 ;  /* 0x0000000f18087220 */ /* 0x040fe20000400000 */
[----:B------:R-:W-:Y:S01]  /*83c0*/  @P6 SHF.L.U32 R14, RZ, 0x1f, RZ ;  /* 0x0000001fff0e6819 */ /* 0x000fe200000006ff */
[C---:B------:R-:W-:Y:S01]  /*83d0*/  FFMA R36, R27.reuse, R26, R5 ;  /* 0x0000001a1b247223 */ /* 0x040fe20000000005 */
[C---:B------:R-:W-:Y:S01]  /*83e0*/  FFMA R37, R27.reuse, R21, R6 ;  /* 0x000000151b257223 */ /* 0x040fe20000000006 */
[----:B------:R-:W-:Y:S01]  /*83f0*/  FFMA R38, R27, R40, R7 ;  /* 0x000000281b267223 */ /* 0x000fe20000000007 */
[C---:B------:R-:W-:Y:S01]  /*8400*/  FMUL R9, R24.reuse, R16 ;  /* 0x0000001018097220 */ /* 0x040fe20000400000 */
[----:B------:R-:W-:Y:S01]  /*8410*/  LOP3.LUT R21, R45, 0xffffe000, RZ, 0xc0, !PT ;  /* 0xffffe0002d157812 */ /* 0x000fe200078ec0ff */
[----:B------:R-:W-:Y:S01]  /*8420*/  FFMA R39, R27, R41, R8 ;  /* 0x000000291b277223 */ /* 0x000fe20000000008 */
[----:B------:R-:W-:Y:S01]  /*8430*/  FMUL R10, R24, R17 ;  /* 0x00000011180a7220 */ /* 0x000fe20000400000 */
[----:B------:R-:W-:Y:S01]  /*8440*/  LOP3.LUT R26, R46, 0xffffe000, RZ, 0xc0, !PT ;  /* 0xffffe0002e1a7812 */ /* 0x000fe200078ec0ff */
[C---:B------:R-:W-:Y:S01]  /*8450*/  FMUL R11, R24.reuse, R18 ;  /* 0x00000012180b7220 */ /* 0x040fe20000400000 */
[----:B------:R-:W-:Y:S01]  /*8460*/  LOP3.LUT R41, R47, 0xffffe000, RZ, 0xc0, !PT ;  /* 0xffffe0002f297812 */ /* 0x000fe200078ec0ff */
[----:B------:R-:W-:Y:S01]  /*8470*/  FMUL R12, R24, R19 ;  /* 0x00000013180c7220 */ /* 0x000fe20000400000 */
[----:B------:R-:W-:Y:S02]  /*8480*/  F2FP.TF32.F32.PACK_B R35, R35 ;  /* 0x00000023ff23723e */ /* 0x000fe400024050ff */
[----:B------:R-:W-:Y:S02]  /*8490*/  F2FP.TF32.F32.PACK_B R36, R36 ;  /* 0x00000024ff24723e */ /* 0x000fe400024050ff */
[----:B------:R-:W-:Y:S01]  /*84a0*/  F2FP.TF32.F32.PACK_B R37, R37 ;  /* 0x00000025ff25723e */ /* 0x000fe200024050ff */
[----:B------:R2:W-:Y:S01]  /*84b0*/  STSM.16.M88.4 [R81+0x4400], R32 ;  /* 0x0044002051007844 */ /* 0x0005e20000000200 */
[C---:B-1----:R-:W-:Y:S01]  /*84c0*/  FFMA R28, R27.reuse, R20, R9 ;  /* 0x000000141b1c7223 */ /* 0x042fe20000000009 */
[C---:B------:R-:W-:Y:S01]  /*84d0*/  FFMA R29, R27.reuse, R21, R10 ;  /* 0x000000151b1d7223 */ /* 0x040fe2000000000a */
[C---:B------:R-:W-:Y:S01]  /*84e0*/  FFMA R30, R27.reuse, R26, R11 ;  /* 0x0000001a1b1e7223 */ /* 0x040fe2000000000b */
[----:B------:R-:W-:Y:S01]  /*84f0*/  FFMA R31, R27, R41, R12 ;  /* 0x000000291b1f7223 */ /* 0x000fe2000000000c */
[----:B------:R-:W-:Y:S02]  /*8500*/  F2FP.TF32.F32.PACK_B R38, R38 ;  /* 0x00000026ff26723e */ /* 0x000fe400024050ff */
        /* <DEDUP_REMOVED lines=24> */
.L_x_127:
[----:B------:R-:W-:Y:S05]  /*8690*/  BSYNC.RECONVERGENT B0 ;  /* 0x0000000000007941 */ /* 0x000fea0003800200 */
.L_x_126:
[----:B------:R-:W-:Y:S01]  /*86a0*/  BAR.SYNC.DEFER_BLOCKING 0x1, 0x80 ;  /* 0x0042000000007b1d */ /* 0x000fe20000010000 */
[----:B------:R-:W-:Y:S01]  /*86b0*/  UIADD3 UR4, UPT, UPT, UR46, 0x1, URZ ;  /* 0x000000012e047890 */ /* 0x000fe2000fffe0ff */
[----:B------:R-:W-:Y:S03]  /*86c0*/  HFMA2 R92, -RZ, RZ, 0, 0 ;  /* 0x00000000ff5c7431 */ /* 0x000fe600000001ff */
        /* <DEDUP_REMOVED lines=18> */
.L_x_131:
[----:B------:R-:W-:Y:S05]  /*87f0*/  BSYNC B0 ;  /* 0x0000000000007941 */ /* 0x000fea0003800000 */
.L_x_130:
[----:B------:R-:W-:Y:S01]  /*8800*/  ISETP.NE.AND P0, PT, R89, RZ, PT ;  /* 0x000000ff5900720c */ /* 0x000fe20003f05270 */
[----:B------:R-:W-:Y:S11]  /*8810*/  VIADD R86, R86, 0x1 ;  /* 0x0000000156567836 */ /* 0x000ff60000000000 */
[----:B------:R-:W-:Y:S01]  /*8820*/  @!UPT UIADD3 URZ, UPT, UPT, URZ, URZ, URZ ;  /* 0x000000fffffff290 */ /* 0x000fe2000fffe0ff */
[----:B-1----:R-:W-:Y:S01]  /*8830*/  @P0 IMAD.IADD R3, R76, 0x1, R5 ;  /* 0x000000014c030824 */ /* 0x002fe200078e0205 */
[----:B------:R-:W-:Y:S05]  /*8840*/  @P0 WARPSYNC.ALL ;  /* 0x0000000000000948 */ /* 0x000fea0003800000 */
[----:B------:R1:W3:Y:S04]  /*8850*/  @P0 LDSM.16.M88.4 R56, [R2+UR43+0x400] ;  /* 0x0004002b0238083b */ /* 0x0002e80008000200 */
[----:B------:R1:W4:Y:S04]  /*8860*/  @P0 LDSM.16.M88.4 R52, [R0+0x400] ;  /* 0x000400000034083b */ /* 0x0003280000000200 */
[----:B------:R1:W1:Y:S04]  /*8870*/  @P0 LDSM.16.M88.4 R48, [R5+0x400] ;  /* 0x000400000530083b */ /* 0x0002680000000200 */
[----:B------:R1:W1:Y:S01]  /*8880*/  @P0 LDSM.16.M88.4 R44, [R3+0x400] ;  /* 0x00040000032c083b */ /* 0x0002620000000200 */
[C---:B------:R-:W-:Y:S04]  /*8890*/  ISETP.NE.AND P0, PT, R86.reuse, 0x4, PT ;  /* 0x000000045600780c */ /* 0x040fe80003f05270 */
[----:B------:R-:W-:Y:S02]  /*88a0*/  SEL R86, R86, RZ, P0 ;  /* 0x000000ff56567207 */ /* 0x000fe40000000000 */
[----:B------:R-:W-:Y:S02]  /*88b0*/  SEL R92, RZ, 0x1, P0 ;  /* 0x00000001ff5c7807 */ /* 0x000fe40000000000 */
.L_x_129:
[----:B------:R-:W-:Y:S05]  /*88c0*/  BSYNC B1 ;  /* 0x0000000000017941 */ /* 0x000fea0003800000 */
.L_x_128:
[----:B-1----:R-:W-:Y:S05]  /*88d0*/  VIADD R3, R25, 0x60 ;  /* 0x0000006019037836 */ /* 0x002fea0000000000 */
        /* <DEDUP_REMOVED lines=9> */
[----:B------:R-:W5:Y:S01]  /*8970*/  LDCU.64 UR6, c[0x4][0x78] ;  /* 0x01000f00ff0677ac */ /* 0x000f620008000a00 */
[----:B------:R-:W2:Y:S01]  /*8980*/  LDC.64 R2, c[0x4][R3] ;  /* 0x0100000003027b82 */ /* 0x000ea20000000a00 */
[----:B------:R-:W3:Y:S01]  /*8990*/  LDCU.64 UR4, c[0x4][0x10] ;  /* 0x01000200ff0477ac */ /* 0x000ee20008000a00 */
[----:B-1----:R-:W-:Y:S01]  /*89a0*/  MOV R5, UR9 ;  /* 0x0000000900057c02 */ /* 0x002fe20008000f00 */
[----:B------:R-:W-:Y:S01]  /*89b0*/  IMAD.U32 R4, RZ, RZ, UR8 ;  /* 0x00000008ff047e24 */ /* 0x000fe2000f8e00ff */
[----:B-----5:R-:W-:Y:S01]  /*89c0*/  MOV R7, UR7 ;  /* 0x0000000700077c02 */ /* 0x020fe20008000f00 */
[----:B------:R-:W-:Y:S01]  /*89d0*/  IMAD.U32 R6, RZ, RZ, UR6 ;  /* 0x00000006ff067e24 */ /* 0x000fe2000f8e00ff */
[----:B---3--:R-:W-:Y:S01]  /*89e0*/  MOV R11, UR5 ;  /* 0x00000005000b7c02 */ /* 0x008fe20008000f00 */
[----:B------:R-:W-:Y:S02]  /*89f0*/  IMAD.U32 R10, RZ, RZ, UR4 ;  /* 0x00000004ff0a7e24 */ /* 0x000fe4000f8e00ff */
[----:B------:R-:W-:Y:S07]  /*8a00*/  LEPC R20, `(.L_x_133) ;  /* 0x000000001014794e */ /* 0x000fee0000000000 */
[----:B--2-4-:R-:W-:Y:S05]  /*8a10*/  CALL.ABS.NOINC R2 ;  /* 0x0000000002007343 */ /* 0x014fea0003c00000 */
.L_x_133:
[----:B---3--:R-:W-:Y:S01]  /*8a20*/  LOP3.LUT R20, R56, 0xffffe000, RZ, 0xc0, !PT ;  /* 0xffffe00038147812 */ /* 0x008fe200078ec0ff */
[----:B------:R-:W-:Y:S05]  /*8a30*/  WARPSYNC.ALL ;  /* 0x0000000000007948 */ /* 0x000fea0003800000 */
[----:B------:R-:W-:Y:S01]  /*8a40*/  R2UR UR4, R25 ;  /* 0x00000000190472ca */ /* 0x000fe200000e0000 */
[----:B------:R-:W-:Y:S01]  /*8a50*/  IMAD.U32 R93, RZ, RZ, UR44 ;  /* 0x0000002cff5d7e24 */ /* 0x000fe2000f8e00ff */
[----:B------:R-:W-:Y:S01]  /*8a60*/  LOP3.LUT R21, R57, 0xffffe000, RZ, 0xc0, !PT ;  /* 0xffffe00039157812 */ /* 0x000fe200078ec0ff */
[----:B------:R-:W-:Y:S01]  /*8a70*/  BSSY.RECONVERGENT B0, `(.L_x_134) ;  /* 0x000005c000007945 */ /* 0x000fe20003800200 */
[----:B------:R-:W-:Y:S02]  /*8a80*/  LOP3.LUT R41, R58, 0xffffe000, RZ, 0xc0, !PT ;  /* 0xffffe0003a297812 */ /* 0x000fe400078ec0ff */
[----:B----4-:R-:W-:Y:S02]  /*8a90*/  LOP3.LUT R26, R54, 0xffffe000, RZ, 0xc0, !PT ;  /* 0xffffe000361a7812 */ /* 0x010fe400078ec0ff */
        /* <DEDUP_REMOVED lines=43> */
[----:B------:R-:W-:Y:S01]  /*8d50*/  FMUL R8, R24, R15 ;  /* 0x0000000f18087220 */ /* 0x000fe20000400000 */
[----:B------:R-:W-:Y:S01]  /*8d60*/  @P6 SHF.L.U32 R14, R92, 0x1f, RZ ;  /* 0x0000001f5c0e6819 */ /* 0x000fe200000006ff */
        /* <DEDUP_REMOVED lines=44> */
.L_x_135:
[----:B------:R-:W-:Y:S05]  /*9030*/  BSYNC.RECONVERGENT B0 ;  /* 0x0000000000007941 */ /* 0x000fea0003800200 */
.L_x_134:
        /* <DEDUP_REMOVED lines=17> */
[----:B------:R-:W-:Y:S04]  /*9150*/  SHF.L.U32 R4, R92, 0x1f, RZ ;  /* 0x0000001f5c047819 */ /* 0x000fe800000006ff */
[----:B------:R-:W1:Y:S02]  /*9160*/  SYNCS.PHASECHK.TRANS64.TRYWAIT P0, [R3+URZ+0x40], R4 ;  /* 0x00004004030075a7 */ /* 0x000e6400080011ff */
[----:B-1----:R-:W-:Y:S05]  /*9170*/  @!P0 BRA `(.L_x_140) ;  /* 0x00000034007c8947 */ /* 0x002fea0003800000 */
.L_x_139:
[----:B------:R-:W-:Y:S05]  /*9180*/  BSYNC B0 ;  /* 0x0000000000007941 */ /* 0x000fea0003800000 */
.L_x_138:
        /* <DEDUP_REMOVED lines=10> */
[----:B------:R-:W-:Y:S02]  /*9230*/  SEL R7, RZ, 0x1, P0 ;  /* 0x00000001ff077807 */ /* 0x000fe40000000000 */
[----:B------:R-:W-:Y:S02]  /*9240*/  SEL R86, R86, RZ, P0 ;  /* 0x000000ff56567207 */ /* 0x000fe40000000000 */
[----:B------:R-:W-:Y:S02]  /*9250*/  LOP3.LUT R92, R92, R7, RZ, 0x3c, !PT ;  /* 0x000000075c5c7212 */ /* 0x000fe400078e3cff */
.L_x_137:
[----:B------:R-:W-:Y:S05]  /*9260*/  BSYNC B1 ;  /* 0x0000000000017941 */ /* 0x000fea0003800000 */
.L_x_136:
        /* <DEDUP_REMOVED lines=21> */
.L_x_141:
        /* <DEDUP_REMOVED lines=88> */
[----:B------:R-:W-:Y:S02]  /*9940*/  UIADD3 UR4, UPT, UPT, UR43, 0x400, URZ ;  /* 0x000004002b047890 */ /* 0x000fe4000fffe0ff */
[----:B------:R-:W-:Y:S01]  /*9950*/  UIADD3 UR9, UPT, UPT, UR49, 0x80, URZ ;  /* 0x0000008031097890 */ /* 0x000fe2000fffe0ff */
[----:B------:R-:W-:Y:S01]  /*9960*/  UMOV UR10, UR50 ;  /* 0x00000032000a7c82 */ /* 0x000fe20008000000 */
[----:B------:R-:W-:Y:S02]  /*9970*/  UMOV UR11, UR36 ;  /* 0x00000024000b7c82 */ /* 0x000fe40008000000 */
[----:B------:R-:W-:Y:S01]  /*9980*/  MOV R71, UR4 ;  /* 0x0000000400477c02 */ /* 0x000fe20008000f00 */
[----:B------:R-:W-:Y:S03]  /*9990*/  UIADD3 UR4, UP0, UPT, UR54, 0x680, URZ ;  /* 0x0000068036047890 */ /* 0x000fe6000ff1e0ff */
[----:B------:R-:W-:Y:S01]  /*99a0*/  R2UR UR8, R71 ;  /* 0x00000000470872ca */ /* 0x000fe200000e0000 */
[----:B------:R-:W-:Y:S11]  /*99b0*/  UIADD3.X UR5, UPT, UPT, URZ, UR55, URZ, UP0, !UPT ;  /* 0x00000037ff057290 */ /* 0x000ff600087fe4ff */
[----:B------:R-:W-:Y:S01]  /*99c0*/  @!UPT UIADD3 URZ, UPT, UPT, URZ, URZ, URZ ;  /* 0x000000fffffff290 */ /* 0x000fe2000fffe0ff */
[----:B------:R1:W-:Y:S01]  /*99d0*/  UTMASTG.3D [UR8], [UR4] ;  /* 0x00000008040073b5 */ /* 0x0003e20008010000 */
[----:B------:R0:W-:Y:S01]  /*99e0*/  UTMACMDFLUSH ;  /* 0x00000000000079b7 */ /* 0x0001e20000000000 */
[----:B-1----:R-:W-:Y:S04]  /*99f0*/  DEPBAR.LE SB0, 0x1 ;  /* 0x000080400000791a */ /* 0x002fe80000000000 */
.L_x_143:
[----:B------:R-:W-:Y:S05]  /*9a00*/  BSYNC.RECONVERGENT B0 ;  /* 0x0000000000007941 */ /* 0x000fea0003800200 */
.L_x_142:
        /* <DEDUP_REMOVED lines=20> */
.L_x_147:
[----:B------:R-:W-:Y:S05]  /*9b50*/  BSYNC B0 ;  /* 0x0000000000007941 */ /* 0x000fea0003800000 */
.L_x_146:
        /* <DEDUP_REMOVED lines=13> */
.L_x_145:
[----:B------:R-:W-:Y:S05]  /*9c30*/  BSYNC B1 ;  /* 0x0000000000017941 */ /* 0x000fea0003800000 */
.L_x_144:
        /* <DEDUP_REMOVED lines=21> */
.L_x_149:
        /* <DEDUP_REMOVED lines=97> */
.L_x_151:
[----:B------:R-:W-:Y:S05]  /*a3a0*/  BSYNC.RECONVERGENT B0 ;  /* 0x0000000000007941 */ /* 0x000fea0003800200 */
.L_x_150:
        /* <DEDUP_REMOVED lines=20> */
.L_x_155:
[----:B------:R-:W-:Y:S05]  /*a4f0*/  BSYNC B0 ;  /* 0x0000000000007941 */ /* 0x000fea0003800000 */
.L_x_154:
        /* <DEDUP_REMOVED lines=13> */
.L_x_153:
[----:B------:R-:W-:Y:S05]  /*a5d0*/  BSYNC B1 ;  /* 0x0000000000017941 */ /* 0x000fea0003800000 */
.L_x_152:
        /* <DEDUP_REMOVED lines=21> */
.L_x_157:
        /* <DEDUP_REMOVED lines=97> */
.L_x_159:
[----:B------:R-:W-:Y:S05]  /*ad40*/  BSYNC.RECONVERGENT B0 ;  /* 0x0000000000007941 */ /* 0x000fea0003800200 */
.L_x_158:
        /* <DEDUP_REMOVED lines=20> */
.L_x_163:
[----:B------:R-:W-:Y:S05]  /*ae90*/  BSYNC B0 ;  /* 0x0000000000007941 */ /* 0x000fea0003800000 */
.L_x_162:
[----:B------:R-:W-:Y:S11]  /*aea0*/  ISETP.NE.AND P0, PT, R89, RZ, PT ;  /* 0x000000ff5900720c */ /* 0x000ff60003f05270 */
[----:B------:R-:W-:Y:S02]  /*aeb0*/  @!UPT UIADD3 URZ, UPT, UPT, URZ, URZ, URZ ;  /* 0x000000fffffff290 */ /* 0x000fe4000fffe0ff */
[----:B------:R-:W-:Y:S01]  /*aec0*/  @P0 IADD3 R2, PT, PT, R76, R91, RZ ;  /* 0x0000005b4c020210 */ /* 0x000fe20007ffe0ff */
[----:B------:R-:W-:Y:S05]  /*aed0*/  @P0 WARPSYNC.ALL ;  /* 0x0000000000000948 */ /* 0x000fea0003800000 */
[----:B------:R3:W4:Y:S04]  /*aee0*/  @P0 LDSM.16.M88.4 R56, [R86+UR43+0x400] ;  /* 0x0004002b5638083b */ /* 0x0007280008000200 */
[----:B------:R3:W1:Y:S04]  /*aef0*/  @P0 LDSM.16.M88.4 R52, [R0+0x400] ;  /* 0x000400000034083b */ /* 0x0006680000000200 */
[----:B------:R3:W1:Y:S04]  /*af00*/  @P0 LDSM.16.M88.4 R48, [R91+0x400] ;  /* 0x000400005b30083b */ /* 0x0006680000000200 */
[----:B------:R3:W1:Y:S02]  /*af10*/  @P0 LDSM.16.M88.4 R44, [R2+0x400] ;  /* 0x00040000022c083b */ /* 0x0006640000000200 */
.L_x_161:
[----:B------:R-:W-:Y:S05]  /*af20*/  BSYNC B1 ;  /* 0x0000000000017941 */ /* 0x000fea0003800000 */
.L_x_160:
        /* <DEDUP_REMOVED lines=11> */
[----:B---3--:R-:W3:Y:S01]  /*afe0*/  LDC.64 R2, c[0x4][R3] ;  /* 0x0100000003027b82 */ /* 0x008ee20000000a00 */
[----:B------:R-:W2:Y:S01]  /*aff0*/  LDCU.64 UR4, c[0x4][0x10] ;  /* 0x01000200ff0477ac */ /* 0x000ea20008000a00 */
[----:B-1----:R-:W-:Y:S01]  /*b000*/  MOV R5, UR9 ;  /* 0x0000000900057c02 */ /* 0x002fe20008000f00 */
[----:B------:R-:W-:Y:S01]  /*b010*/  IMAD.U32 R4, RZ, RZ, UR8 ;  /* 0x00000008ff047e24 */ /* 0x000fe2000f8e00ff */
[----:B-----5:R-:W-:Y:S01]  /*b020*/  MOV R7, UR7 ;  /* 0x0000000700077c02 */ /* 0x020fe20008000f00 */
[----:B------:R-:W-:Y:S01]  /*b030*/  IMAD.U32 R6, RZ, RZ, UR6 ;  /* 0x00000006ff067e24 */ /* 0x000fe2000f8e00ff */
[----:B--2---:R-:W-:Y:S01]  /*b040*/  MOV R11, UR5 ;  /* 0x00000005000b7c02 */ /* 0x004fe20008000f00 */
[----:B------:R-:W-:Y:S02]  /*b050*/  IMAD.U32 R10, RZ, RZ, UR4 ;  /* 0x00000004ff0a7e24 */ /* 0x000fe4000f8e00ff */
[----:B------:R-:W-:Y:S07]  /*b060*/  LEPC R20, `(.L_x_165) ;  /* 0x000000001014794e */ /* 0x000fee0000000000 */
[----:B---34-:R-:W-:Y:S05]  /*b070*/  CALL.ABS.NOINC R2 ;  /* 0x0000000002007343 */ /* 0x018fea0003c00000 */
.L_x_165:
[----:B------:R-:W-:Y:S01]  /*b080*/  ISETP.NE.AND P0, PT, R78, RZ, PT ;  /* 0x000000ff4e00720c */ /* 0x000fe20003f05270 */
[----:B------:R-:W-:Y:S05]  /*b090*/  WARPSYNC.ALL ;  /* 0x0000000000007948 */ /* 0x000fea0003800000 */
[----:B------:R-:W-:Y:S01]  /*b0a0*/  R2UR UR4, R25 ;  /* 0x00000000190472ca */ /* 0x000fe200000e0000 */
[----:B------:R-:W1:Y:S01]  /*b0b0*/  S2UR UR5, SR_CgaCtaId ;  /* 0x00000000000579c3 */ /* 0x000e620000008800 */
[----:B---34-:R-:W-:Y:S01]  /*b0c0*/  LOP3.LUT R0, R56, 0xffffe000, RZ, 0xc0, !PT ;  /* 0xffffe00038007812 */ /* 0x018fe200078ec0ff */
[----:B------:R-:W-:Y:S01]  /*b0d0*/  BSSY.RECONVERGENT B0, `(.L_x_166) ;  /* 0x000005b000007945 */ /* 0x000fe20003800200 */
[----:B------:R-:W-:Y:S02]  /*b0e0*/  LOP3.LUT R2, R57, 0xffffe000, RZ, 0xc0, !PT ;  /* 0xffffe00039027812 */ /* 0x000fe400078ec0ff */
[----:B------:R-:W-:Y:S02]  /*b0f0*/  LOP3.LUT R3, R58, 0xffffe000, RZ, 0xc0, !PT ;  /* 0xffffe0003a037812 */ /* 0x000fe400078ec0ff */
[----:B------:R-:W-:Y:S02]  /*b100*/  LOP3.LUT R20, R59, 0xffffe000, RZ, 0xc0, !PT ;  /* 0xffffe0003b147812 */ /* 0x000fe400078ec0ff */
[----:B------:R-:W-:Y:S02]  /*b110*/  LOP3.LUT R21, R52, 0xffffe000, RZ, 0xc0, !PT ;  /* 0xffffe00034157812 */ /* 0x000fe400078ec0ff */
[----:B------:R-:W-:Y:S01]  /*b120*/  LOP3.LUT R26, R53, 0xffffe000, RZ, 0xc0, !PT ;  /* 0xffffe000351a7812 */ /* 0x000fe200078ec0ff */
[----:B------:R-:W3:Y:S01]  /*b130*/  LDTM.16dp128bit.x8 R4, tmem[UR4+0xe0] ;  /* 0x0000e004000479ee */ /* 0x000ee20008180000 */
[----:B------:R-:W-:Y:S01]  /*b140*/  R2UR UR4, R83 ;  /* 0x00000000530472ca */ /* 0x000fe200000e0000 */
[----:B------:R-:W-:Y:S01]  /*b150*/  NOP ;  /* 0x0000000000007918 */ /* 0x000fe20000000000 */
[----:B--2---:R-:W-:Y:S02]  /*b160*/  LOP3.LUT R29, R54, 0xffffe000, RZ, 0xc0, !PT ;  /* 0xffffe000361d7812 */ /* 0x004fe400078ec0ff */
[----:B------:R-:W-:Y:S02]  /*b170*/  LOP3.LUT R28, R55, 0xffffe000, RZ, 0xc0, !PT ;  /* 0xffffe000371c7812 */ /* 0x000fe400078ec0ff */
[----:B------:R-:W-:Y:S02]  /*b180*/  LOP3.LUT R31, R48, 0xffffe000, RZ, 0xc0, !PT ;  /* 0xffffe000301f7812 */ /* 0x000fe400078ec0ff */
[----:B------:R-:W-:Y:S02]  /*b190*/  LOP3.LUT R30, R49, 0xffffe000, RZ, 0xc0, !PT ;  /* 0xffffe000311e7812 */ /* 0x000fe400078ec0ff */
[----:B------:R-:W-:Y:S02]  /*b1a0*/  LOP3.LUT R33, R50, 0xffffe000, RZ, 0xc0, !PT ;  /* 0xffffe00032217812 */ /* 0x000fe400078ec0ff */
[----:B------:R-:W-:Y:S01]  /*b1b0*/  LOP3.LUT R32, R51, 0xffffe000, RZ, 0xc0, !PT ;  /* 0xffffe00033207812 */ /* 0x000fe200078ec0ff */
[----:B------:R-:W-:Y:S01]  /*b1c0*/  UIADD3 UR4, UPT, UPT, UR4, 0xd0, URZ ;  /* 0x000000d004047890 */ /* 0x000fe2000fffe0ff */
[----:B------:R-:W-:Y:S02]  /*b1d0*/  LOP3.LUT R35, R44, 0xffffe000, RZ, 0xc0, !PT ;  /* 0xffffe0002c237812 */ /* 0x000fe400078ec0ff */
[----:B------:R-:W-:Y:S02]  /*b1e0*/  LOP3.LUT R34, R45, 0xffffe000, RZ, 0xc0, !PT ;  /* 0xffffe0002d227812 */ /* 0x000fe400078ec0ff */
[----:B------:R-:W-:Y:S02]  /*b1f0*/  LOP3.LUT R37, R46, 0xffffe000, RZ, 0xc0, !PT ;  /* 0xffffe0002e257812 */ /* 0x000fe400078ec0ff */
[----:B------:R-:W-:Y:S01]  /*b200*/  LOP3.LUT R36, R47, 0xffffe000, RZ, 0xc0, !PT ;  /* 0xffffe0002f247812 */ /* 0x000fe200078ec0ff */
[C---:B---3--:R-:W-:Y:S01]  /*b210*/  FMUL R4, R24.reuse, R4 ;  /* 0x0000000418047220 */ /* 0x048fe20000400000 */
[C---:B------:R-:W-:Y:S01]  /*b220*/  FMUL R5, R24.reuse, R5 ;  /* 0x0000000518057220 */ /* 0x040fe20000400000 */
[C---:B------:R-:W-:Y:S01]  /*b230*/  FMUL R6, R24.reuse, R6 ;  /* 0x0000000618067220 */ /* 0x040fe20000400000 */
[C---:B------:R-:W-:Y:S01]  /*b240*/  FMUL R7, R24.reuse, R7 ;  /* 0x0000000718077220 */ /* 0x040fe20000400000 */
[C---:B------:R-:W-:Y:S01]  /*b250*/  FFMA R4, R27.reuse, R0, R4 ;  /* 0x000000001b047223 */ /* 0x040fe20000000004 */
[C---:B------:R-:W-:Y:S01]  /*b260*/  FMUL R8, R24.reuse, R8 ;  /* 0x0000000818087220 */ /* 0x040fe20000400000 */
[C---:B------:R-:W-:Y:S01]  /*b270*/  FFMA R5, R27.reuse, R2, R5 ;  /* 0x000000021b057223 */ /* 0x040fe20000000005 */
[C---:B------:R-:W-:Y:S01]  /*b280*/  FMUL R9, R24.reuse, R9 ;  /* 0x0000000918097220 */ /* 0x040fe20000400000 */
[C---:B------:R-:W-:Y:S01]  /*b290*/  FFMA R6, R27.reuse, R3, R6 ;  /* 0x000000031b067223 */ /* 0x040fe20000000006 */
[----:B------:R-:W-:Y:S01]  /*b2a0*/  F2FP.TF32.F32.PACK_B R4, R4 ;  /* 0x00000004ff04723e */ /* 0x000fe200024050ff */
[C---:B------:R-:W-:Y:S01]  /*b2b0*/  FMUL R10, R24.reuse, R10 ;  /* 0x0000000a180a7220 */ /* 0x040fe20000400000 */
[----:B------:R-:W-:Y:S01]  /*b2c0*/  F2FP.TF32.F32.PACK_B R5, R5 ;  /* 0x00000005ff05723e */ /* 0x000fe200024050ff */
[C---:B------:R-:W-:Y:S01]  /*b2d0*/  FFMA R7, R27.reuse, R20, R7 ;  /* 0x000000141b077223 */ /* 0x040fe20000000007 */
[C---:B------:R-:W-:Y:S01]  /*b2e0*/  FMUL R11, R24.reuse, R11 ;  /* 0x0000000b180b7220 */ /* 0x040fe20000400000 */
[----:B-1----:R-:W-:Y:S01]  /*b2f0*/  UPRMT UR4, UR5, 0x654, UR4 ;  /* 0x0000065405047896 */ /* 0x002fe20008000004 */
[C---:B------:R-:W-:Y:S01]  /*b300*/  FFMA R8, R27.reuse, R21, R8 ;  /* 0x000000151b087223 */ /* 0x040fe20000000008 */
[C---:B------:R-:W-:Y:S01]  /*b310*/  FMUL R12, R24.reuse, R12 ;  /* 0x0000000c180c7220 */ /* 0x040fe20000400000 */
[C---:B------:R-:W-:Y:S01]  /*b320*/  FFMA R9, R27.reuse, R26, R9 ;  /* 0x0000001a1b097223 */ /* 0x040fe20000000009 */
[C---:B------:R-:W-:Y:S01]  /*b330*/  FMUL R13, R24.reuse, R13 ;  /* 0x0000000d180d7220 */ /* 0x040fe20000400000 */
[C---:B------:R-:W-:Y:S01]  /*b340*/  FFMA R10, R27.reuse, R29, R10 ;  /* 0x0000001d1b0a7223 */ /* 0x040fe2000000000a */
[C---:B------:R-:W-:Y:S01]  /*b350*/  FMUL R14, R24.reuse, R14 ;  /* 0x0000000e180e7220 */ /* 0x040fe20000400000 */
[C---:B------:R-:W-:Y:S01]  /*b360*/  FFMA R11, R27.reuse, R28, R11 ;  /* 0x0000001c1b0b7223 */ /* 0x040fe2000000000b */
[C---:B------:R-:W-:Y:S01]  /*b370*/  FMUL R15, R24.reuse, R15 ;  /* 0x0000000f180f7220 */ /* 0x040fe20000400000 */
[----:B------:R-:W-:Y:S01]  /*b380*/  F2FP.TF32.F32.PACK_B R6, R6 ;  /* 0x00000006ff06723e */ /* 0x000fe200024050ff */
[C---:B------:R-:W-:Y:S01]  /*b390*/  FFMA R12, R27.reuse, R31, R12 ;  /* 0x0000001f1b0c7223 */ /* 0x040fe2000000000c */
[----:B------:R-:W-:Y:S01]  /*b3a0*/  F2FP.TF32.F32.PACK_B R7, R7 ;  /* 0x00000007ff07723e */ /* 0x000fe200024050ff */
[C---:B------:R-:W-:Y:S01]  /*b3b0*/  FMUL R16, R24.reuse, R16 ;  /* 0x0000001018107220 */ /* 0x040fe20000400000 */
[C---:B------:R-:W-:Y:S01]  /*b3c0*/  FFMA R13, R27.reuse, R30, R13 ;  /* 0x0000001e1b0d7223 */ /* 0x040fe2000000000d */
[C---:B------:R-:W-:Y:S01]  /*b3d0*/  FMUL R17, R24.reuse, R17 ;  /* 0x0000001118117220 */ /* 0x040fe20000400000 */
[C---:B------:R-:W-:Y:S01]  /*b3e0*/  FFMA R14, R27.reuse, R33, R14 ;  /* 0x000000211b0e7223 */ /* 0x040fe2000000000e */
[C---:B------:R-:W-:Y:S01]  /*b3f0*/  FMUL R18, R24.reuse, R18 ;  /* 0x0000001218127220 */ /* 0x040fe20000400000 */
[C---:B------:R-:W-:Y:S01]  /*b400*/  FFMA R15, R27.reuse, R32, R15 ;  /* 0x000000201b0f7223 */ /* 0x040fe2000000000f */
[----:B------:R-:W-:Y:S01]  /*b410*/  FMUL R19, R24, R19 ;  /* 0x0000001318137220 */ /* 0x000fe20000400000 */
[----:B------:R-:W-:Y:S01]  /*b420*/  F2FP.TF32.F32.PACK_B R8, R8 ;  /* 0x00000008ff08723e */ /* 0x000fe200024050ff */
[C---:B------:R-:W-:Y:S01]  /*b430*/  FFMA R16, R27.reuse, R35, R16 ;  /* 0x000000231b107223 */ /* 0x040fe20000000010 */
[----:B------:R-:W-:Y:S01]  /*b440*/  F2FP.TF32.F32.PACK_B R9, R9 ;  /* 0x00000009ff09723e */ /* 0x000fe200024050ff */
[----:B------:R-:W-:Y:S01]  /*b450*/  SYNCS.ARRIVE.TRANS64.RED.A1T0 RZ, [UR4], RZ ;  /* 0x000000ffffff79a7 */ /* 0x000fe20008100404 */
[----:B------:R1:W-:Y:S01]  /*b460*/  STSM.16.M88.4 [R82+0x6400], R4 ;  /* 0x0064000452007844 */ /* 0x0003e20000000200 */
[----:B------:R-:W-:Y:S01]  /*b470*/  F2FP.TF32.F32.PACK_B R10, R10 ;  /* 0x0000000aff0a723e */ /* 0x000fe200024050ff */
[C---:B------:R-:W-:Y:S01]  /*b480*/  FFMA R17, R27.reuse, R34, R17 ;  /* 0x000000221b117223 */ /* 0x040fe20000000011 */
[----:B------:R-:W-:Y:S01]  /*b490*/  F2FP.TF32.F32.PACK_B R11, R11 ;  /* 0x0000000bff0b723e */ /* 0x000fe200024050ff */
[C---:B------:R-:W-:Y:S01]  /*b4a0*/  FFMA R18, R27.reuse, R37, R18 ;  /* 0x000000251b127223 */ /* 0x040fe20000000012 */
[----:B------:R-:W-:Y:S01]  /*b4b0*/  FFMA R19, R27, R36, R19 ;  /* 0x000000241b137223 */ /* 0x000fe20000000013 */
[----:B------:R-:W-:Y:S02]  /*b4c0*/  F2FP.TF32.F32.PACK_B R12, R12 ;  /* 0x0000000cff0c723e */ /* 0x000fe400024050ff */
[----:B------:R1:W-:Y:S01]  /*b4d0*/  STSM.16.M88.4 [R81+0x6400], R8 ;  /* 0x0064000851007844 */ /* 0x0003e20000000200 */
[----:B------:R-:W-:Y:S02]  /*b4e0*/  F2FP.TF32.F32.PACK_B R13, R13 ;  /* 0x0000000dff0d723e */ /* 0x000fe400024050ff */
        /* <DEDUP_REMOVED lines=24> */
[----:B--2---:R-:W-:Y:S04]  /*b670*/  DEPBAR.LE SB0, 0x1 ;  /* 0x000080400000791a */ /* 0x004fe80000000000 */
.L_x_167:
[----:B------:R-:W-:Y:S05]  /*b680*/  BSYNC.RECONVERGENT B0 ;  /* 0x0000000000007941 */ /* 0x000fea0003800200 */
.L_x_166:
[----:B------:R-:W-:Y:S01]  /*b690*/  BAR.SYNC.DEFER_BLOCKING 0x1, 0x80 ;  /* 0x0042000000007b1d */ /* 0x000fe20000010000 */
[----:B------:R-:W-:Y:S01]  /*b6a0*/  UISETP.NE.AND UP0, UPT, UR52, -0x8, UPT ;  /* 0xfffffff83400788c */ /* 0x000fe2000bf05270 */
[----:B------:R-:W-:Y:S08]  /*b6b0*/  IADD3 R0, PT, PT, R22, 0x1, RZ ;  /* 0x0000000116007810 */ /* 0x000ff00007ffe0ff */
[----:B------:R-:W-:Y:S05]  /*b6c0*/  BRA.U !UP0, `(.L_x_168) ;  /* 0x0000000108247547 */ /* 0x000fea000b800000 */
[----:B------:R-:W-:Y:S01]  /*b6d0*/  ISETP.NE.AND P0, PT, R80, RZ, PT ;  /* 0x000000ff5000720c */ /* 0x000fe20003f05270 */
[----:B------:R-:W-:Y:S01]  /*b6e0*/  IMAD.U32 R2, RZ, RZ, UR47 ;  /* 0x0000002fff027e24 */ /* 0x000fe2000f8e00ff */
[----:B------:R-:W-:Y:S04]  /*b6f0*/  UIADD3 UR4, UPT, UPT, UR47, 0x1, URZ ;  /* 0x000000012f047890 */ /* 0x000fe8000fffe0ff */
[----:B------:R-:W-:Y:S04]  /*b700*/  UISETP.NE.AND UP0, UPT, UR4, 0x4, UPT ;  /* 0x000000040400788c */ /* 0x000fe8000bf05270 */
[----:B------:R-:W-:Y:S03]  /*b710*/  USEL UR47, UR4, URZ, UP0 ;  /* 0x000000ff042f7287 */ /* 0x000fe60008000000 */
[----:B------:R-:W-:Y:S05]  /*b720*/  @P0 LEA R2, R2, UR43, 0x3 ;  /* 0x0000002b02020c11 */ /* 0x000fea000f8e18ff */
[----:B------:R-:W-:Y:S05]  /*b730*/  @P0 VIADD R3, R2, 0x60 ;  /* 0x0000006002030836 */ /* 0x000fea0000000000 */
[----:B------:R-:W-:Y:S04]  /*b740*/  @P0 PRMT R3, R90, 0x654, R3 ;  /* 0x000006545a030816 */ /* 0x000fe80000000003 */
[----:B------:R2:W-:Y:S03]  /*b750*/  @P0 SYNCS.ARRIVE.TRANS64.RED.A1T0 RZ, [R3+URZ], RZ ;  /* 0x000000ff03ff09a7 */ /* 0x0005e600081004ff */
.L_x_168:
[----:B------:R-:W-:Y:S01]  /*b760*/  R2UR UR6, R79 ;  /* 0x000000004f0672ca */ /* 0x000fe200000e0000 */
[----:B------:R-:W-:Y:S01]  /*b770*/  UIADD3 UR52, UPT, UPT, UR52, 0x8, URZ ;  /* 0x0000000834347890 */ /* 0x000fe2000fffe0ff */
[----:B------:R-:W-:Y:S01]  /*b780*/  R2UR UR5, R69 ;  /* 0x00000000450572ca */ /* 0x000fe200000e0000 */
[----:B------:R-:W-:Y:S01]  /*b790*/  UMOV UR36, UR63 ;  /* 0x0000003f00247c82 */ /* 0x000fe20008000000 */
[----:B------:R-:W-:Y:S02]  /*b7a0*/  R2UR UR4, R70 ;  /* 0x00000000460472ca */ /* 0x000fe400000e0000 */
[----:B------:R-:W-:Y:S02]  /*b7b0*/  ISETP.NE.AND P0, PT, R73, 0x2, PT ;  /* 0x000000024900780c */ /* 0x000fe40003f05270 */
[----:B------:R-:W-:Y:S02]  /*b7c0*/  ISETP.NE.AND P1, PT, R0, 0x4, PT ;  /* 0x000000040000780c */ /* 0x000fe40003f25270 */
[----:B--2---:R-:W-:Y:S02]  /*b7d0*/  SEL R3, RZ, 0x1, P0 ;  /* 0x00000001ff037807 */ /* 0x004fe40000000000 */
[----:B------:R-:W-:Y:S01]  /*b7e0*/  SEL R2, RZ, 0x1, P1 ;  /* 0x00000001ff027807 */ /* 0x000fe20000800000 */
[----:B------:R-:W-:Y:S01]  /*b7f0*/  UISETP.NE.AND UP0, UPT, UR6, URZ, UPT ;  /* 0x000000ff0600728c */ /* 0x000fe2000bf05270 */
[----:B------:R-:W-:Y:S01]  /*b800*/  LOP3.LUT R74, R74, R3, RZ, 0x3c, !PT ;  /* 0x000000034a4a7212 */ /* 0x000fe200078e3cff */
[----:B------:R-:W-:Y:S01]  /*b810*/  UIADD3 UR20, UPT, UPT, UR37, UR5, URZ ;  /* 0x0000000525147290 */ /* 0x000fe2000fffe0ff */
[----:B------:R-:W-:Y:S01]  /*b820*/  LOP3.LUT R75, R75, R2, RZ, 0x3c, !PT ;  /* 0x000000024b4b7212 */ /* 0x000fe200078e3cff */
[----:B------:R-:W-:Y:S01]  /*b830*/  UIADD3 UR16, UPT, UPT, UR38, UR4, URZ ;  /* 0x0000000426107290 */ /* 0x000fe2000fffe0ff */
[----:B------:R-:W-:Y:S02]  /*b840*/  SEL R73, R73, RZ, P0 ;  /* 0x000000ff49497207 */ /* 0x000fe40000000000 */
[----:B------:R-:W-:Y:S02]  /*b850*/  SEL R22, R0, RZ, P1 ;  /* 0x000000ff00167207 */ /* 0x000fe40000800000 */
[----:B------:R-:W-:Y:S07]  /*b860*/  BRA.U UP0, `(.L_x_169) ;  /* 0xffffffa5000c7547 */ /* 0x000fee000b83ffff */
[----:B------:R-:W2:Y:S01]  /*b870*/  LDCU.64 UR4, c[0x0][0x888] ;  /* 0x00011100ff0477ac */ /* 0x000ea20008000a00 */
[----:B------:R-:W3:Y:S01]  /*b880*/  LDCU.64 UR6, c[0x0][0x890] ;  /* 0x00011200ff0677ac */ /* 0x000ee20008000a00 */
[----:B--2---:R-:W-:Y:S02]  /*b890*/  ISETP.NE.U32.AND P2, PT, RZ, UR4, PT ;  /* 0x00000004ff007c0c */ /* 0x004fe4000bf45070 */
[----:B---3--:R-:W-:Y:S02]  /*b8a0*/  ISETP.NE.U32.AND P1, PT, RZ, UR6, PT ;  /* 0x00000006ff007c0c */ /* 0x008fe4000bf25070 */
[----:B------:R-:W-:Y:S02]  /*b8b0*/  ISETP.NE.AND.EX P2, PT, RZ, UR5, PT, P2 ;  /* 0x00000005ff007c0c */ /* 0x000fe4000bf45320 */
[----:B------:R-:W-:-:S13]  /*b8c0*/  ISETP.NE.AND.EX P0, PT, RZ, UR7, PT, P1 ;  /* 0x00000007ff007c0c */ /* 0x000fda000bf05310 */
[----:B------:R-:W-:Y:S05]  /*b8d0*/  @P2 BRA P0, `(.L_x_170) ;  /* 0x00000000003c2947 */ /* 0x000fea0000000000 */
[----:B------:R-:W-:-:S13]  /*b8e0*/  ISETP.NE.AND.EX P1, PT, RZ, UR7, PT, P1 ;  /* 0x00000007ff007c0c */ /* 0x000fda000bf25310 */
[----:B------:R-:W-:Y:S05]  /*b8f0*/  @P1 BRA `(.L_x_171) ;  /* 0x00000000000c1947 */ /* 0x000fea0003800000 */
[----:B------:R-:W-:-:S13]  /*b900*/  FSETP.NEU.AND P0, PT, R27, RZ, PT ;  /* 0x000000ff1b00720b */ /* 0x000fda0003f0d000 */
[----:B------:R-:W-:Y:S05]  /*b910*/  @!P0 EXIT ;  /* 0x000000000000894d */ /* 0x000fea0003800000 */
[----:B------:R-:W-:Y:S05]  /*b920*/  BRA `(.L_x_170) ;  /* 0x0000000000287947 */ /* 0x000fea0003800000 */
.L_x_171:
[----:B------:R-:W-:Y:S01]  /*b930*/  ISETP.NE.AND P0, PT, R72, RZ, PT ;  /* 0x000000ff4800720c */ /* 0x000fe20003f05270 */
[----:B------:R-:W-:-:S12]  /*b940*/  BSSY.RECONVERGENT B0, `(.L_x_170) ;  /* 0x0000008000007945 */ /* 0x000fd80003800200 */
[----:B------:R-:W-:Y:S05]  /*b950*/  @P0 BRA `(.L_x_172) ;  /* 0x0000000000100947 */ /* 0x000fea0003800000 */
[----:B------:R-:W-:-:S04]  /*b960*/  ISETP.NE.U32.AND P0, PT, RZ, UR4, PT ;  /* 0x00000004ff007c0c */ /* 0x000fc8000bf05070 */
[----:B------:R-:W-:-:S13]  /*b970*/  ISETP.NE.AND.EX P0, PT, RZ, UR5, PT, P0 ;  /* 0x00000005ff007c0c */ /* 0x000fda000bf05300 */
[----:B------:R-:W-:Y:S05]  /*b980*/  @!P0 EXIT ;  /* 0x000000000000894d */ /* 0x000fea0003800000 */
[----:B------:R-:W-:Y:S05]  /*b990*/  BRA `(.L_x_173) ;  /* 0x0000000000087947 */ /* 0x000fea0003800000 */
.L_x_172:
[----:B------:R-:W-:-:S13]  /*b9a0*/  FSETP.NEU.AND P0, PT, R27, RZ, PT ;  /* 0x000000ff1b00720b */ /* 0x000fda0003f0d000 */
[----:B------:R-:W-:Y:S05]  /*b9b0*/  @!P0 EXIT ;  /* 0x000000000000894d */ /* 0x000fea0003800000 */
.L_x_173:
[----:B------:R-:W-:Y:S05]  /*b9c0*/  BSYNC.RECONVERGENT B0 ;  /* 0x0000000000007941 */ /* 0x000fea0003800200 */
.L_x_170:
[----:B------:R-:W2:Y:S01]  /*b9d0*/  S2UR UR7, SR_CgaCtaId ;  /* 0x00000000000779c3 */ /* 0x000ea20000008800 */
[----:B------:R-:W-:Y:S01]  /*b9e0*/  ULEA UR6, UR47, UR43, 0x3 ;  /* 0x0000002b2f067291 */ /* 0x000fe2000f8e18ff */
[----:B------:R-:W-:-:S04]  /*b9f0*/  DEPBAR.LE SB0, 0x0 ;  /* 0x000080000000791a */ /* 0x000fc80000000000 */
[----:B------:R-:W-:-:S04]  /*ba00*/  UIADD3 UR6, UPT, UPT, UR6, 0x60, URZ ;  /* 0x0000006006067890 */ /* 0x000fc8000fffe0ff */
[----:B--2---:R-:W-:-:S09]  /*ba10*/  UPRMT UR6, UR7, 0x654, UR6 ;  /* 0x0000065407067896 */ /* 0x004fd20008000006 */
[----:B------:R-:W-:Y:S01]  /*ba20*/  SYNCS.ARRIVE.TRANS64.RED.A1T0 RZ, [UR6], RZ ;  /* 0x000000ffffff79a7 */ /* 0x000fe20008100406 */
[----:B------:R-:W-:Y:S05]  /*ba30*/  EXIT ;  /* 0x000000000000794d */ /* 0x000fea0003800000 */
.L_x_24:
[----:B--2---:R2:W3:Y:S02]  /*ba40*/  SYNCS.PHASECHK.TRANS64.TRYWAIT P0, [R0+URZ+0x100], R3 ;  /* 0x00010003000075a7 */ /* 0x0044e400080011ff */
[----:B---3--:R-:W-:Y:S05]  /*ba50*/  @!P0 NANOSLEEP.SYNCS 0x989680 ;  /* 0x009896800000895d */ /* 0x008fea0003900000 */
[----:B------:R-:W3:Y:S02]  /*ba60*/  @!P0 SYNCS.PHASECHK.TRANS64 P0, [R0+URZ+0x100], R3 ;  /* 0x00010003000085a7 */ /* 0x000ee400080010ff */
[----:B---3--:R-:W-:Y:S05]  /*ba70*/  @!P0 BRA `(.L_x_24) ;  /* 0xfffffffc00f08947 */ /* 0x008fea000383ffff */
[----:B------:R-:W-:Y:S05]  /*ba80*/  BRA `(.L_x_174) ;  /* 0xffffff6000847947 */ /* 0x000fea000383ffff */
.L_x_27:
[----:B--2---:R-:W-:-:S07]  /*ba90*/  MOV R0, UR33 ;  /* 0x0000002100007c02 */ /* 0x004fce0008000f00 */
.L_x_175:
[----:B--2---:R2:W3:Y:S02]  /*baa0*/  SYNCS.PHASECHK.TRANS64.TRYWAIT P0, [R0+URZ+0x20], R3 ;  /* 0x00002003000075a7 */ /* 0x0044e400080011ff */
[----:B---3--:R-:W-:Y:S05]  /*bab0*/  @!P0 NANOSLEEP.SYNCS 0x989680 ;  /* 0x009896800000895d */ /* 0x008fea0003900000 */
[----:B------:R-:W3:Y:S02]  /*bac0*/  @!P0 SYNCS.PHASECHK.TRANS64 P0, [R0+URZ+0x20], R3 ;  /* 0x00002003000085a7 */ /* 0x000ee400080010ff */
[----:B---3--:R-:W-:Y:S05]  /*bad0*/  @!P0 BRA `(.L_x_175) ;  /* 0xfffffffc00f08947 */ /* 0x008fea000383ffff */
[----:B------:R-:W-:Y:S05]  /*bae0*/  BRA `(.L_x_26) ;  /* 0xffffff6000c87947 */ /* 0x000fea000383ffff */
.L_x_34:
[----:B-1----:R-:W-:-:S07]  /*baf0*/  MOV R0, UR17 ;  /* 0x0000001100007c02 */ /* 0x002fce0008000f00 */
.L_x_176:
[----:B-1----:R1:W2:Y:S02]  /*bb00*/  SYNCS.PHASECHK.TRANS64.TRYWAIT P0, [R0+URZ+0x20], R3 ;  /* 0x00002003000075a7 */ /* 0x0022a400080011ff */
[----:B--2---:R-:W-:Y:S05]  /*bb10*/  @!P0 NANOSLEEP.SYNCS 0x989680 ;  /* 0x009896800000895d */ /* 0x004fea0003900000 */
[----:B------:R-:W2:Y:S02]  /*bb20*/  @!P0 SYNCS.PHASECHK.TRANS64 P0, [R0+URZ+0x20], R3 ;  /* 0x00002003000085a7 */ /* 0x000ea400080010ff */
[----:B--2---:R-:W-:Y:S05]  /*bb30*/  @!P0 BRA `(.L_x_176) ;  /* 0xfffffffc00f08947 */ /* 0x004fea000383ffff */
[----:B------:R-:W-:Y:S05]  /*bb40*/  BRA `(.L_x_33) ;  /* 0xffffff6400907947 */ /* 0x000fea000383ffff */
.L_x_39:
[----:B-1----:R1:W2:Y:S02]  /*bb50*/  SYNCS.PHASECHK.TRANS64.TRYWAIT P0, [R3+URZ+0x90], R0 ;  /* 0x00009000030075a7 */ /* 0x0022a400080011ff */
[----:B--2---:R-:W-:Y:S05]  /*bb60*/  @!P0 NANOSLEEP.SYNCS 0x989680 ;  /* 0x009896800000895d */ /* 0x004fea0003900000 */
[----:B------:R-:W2:Y:S02]  /*bb70*/  @!P0 SYNCS.PHASECHK.TRANS64 P0, [R3+URZ+0x90], R0 ;  /* 0x00009000030085a7 */ /* 0x000ea400080010ff */
[----:B--2---:R-:W-:Y:S05]  /*bb80*/  @!P0 BRA `(.L_x_39) ;  /* 0xfffffffc00f08947 */ /* 0x004fea000383ffff */
[----:B------:R-:W-:Y:S05]  /*bb90*/  BRA `(.L_x_177) ;  /* 0xffffff6800307947 */ /* 0x000fea000383ffff */
.L_x_43:
[----:B-1----:R-:W-:-:S07]  /*bba0*/  MOV R0, UR4 ;  /* 0x0000000400007c02 */ /* 0x002fce0008000f00 */
.L_x_178:
[----:B-1----:R1:W2:Y:S02]  /*bbb0*/  SYNCS.PHASECHK.TRANS64.TRYWAIT P0, [R0+URZ], R3 ;  /* 0x00000003000075a7 */ /* 0x0022a400080011ff */
[----:B--2---:R-:W-:Y:S05]  /*bbc0*/  @!P0 NANOSLEEP.SYNCS 0x989680 ;  /* 0x009896800000895d */ /* 0x004fea0003900000 */
[----:B------:R-:W2:Y:S02]  /*bbd0*/  @!P0 SYNCS.PHASECHK.TRANS64 P0, [R0+URZ], R3 ;  /* 0x00000003000085a7 */ /* 0x000ea400080010ff */
[----:B--2---:R-:W-:Y:S05]  /*bbe0*/  @!P0 BRA `(.L_x_178) ;  /* 0xfffffffc00f08947 */ /* 0x004fea000383ffff */
[----:B------:R-:W-:Y:S05]  /*bbf0*/  BRA `(.L_x_179) ;  /* 0xffffff6c00dc7947 */ /* 0x000fea000383ffff */
.L_x_44:
[----:B------:R-:W-:-:S07]  /*bc00*/  MOV R0, UR5 ;  /* 0x0000000500007c02 */ /* 0x000fce0008000f00 */
.L_x_180:
[----:B-1----:R1:W2:Y:S02]  /*bc10*/  SYNCS.PHASECHK.TRANS64.TRYWAIT P0, [R0+URZ], R3 ;  /* 0x00000003000075a7 */ /* 0x0022a400080011ff */
[----:B--2---:R-:W-:Y:S05]  /*bc20*/  @!P0 NANOSLEEP.SYNCS 0x989680 ;  /* 0x009896800000895d */ /* 0x004fea0003900000 */
[----:B------:R-:W2:Y:S02]  /*bc30*/  @!P0 SYNCS.PHASECHK.TRANS64 P0, [R0+URZ], R3 ;  /* 0x00000003000085a7 */ /* 0x000ea400080010ff */
[----:B--2---:R-:W-:Y:S05]  /*bc40*/  @!P0 BRA `(.L_x_180) ;  /* 0xfffffffc00f08947 */ /* 0x004fea000383ffff */
[----:B------:R-:W-:Y:S05]  /*bc50*/  BRA `(.L_x_181) ;  /* 0xffffff6c00e87947 */ /* 0x000fea000383ffff */
.L_x_45:
[----:B------:R-:W-:-:S07]  /*bc60*/  MOV R0, UR5 ;  /* 0x0000000500007c02 */ /* 0x000fce0008000f00 */
.L_x_182:
[----:B-1----:R1:W2:Y:S02]  /*bc70*/  SYNCS.PHASECHK.TRANS64.TRYWAIT P0, [R0+URZ], R3 ;  /* 0x00000003000075a7 */ /* 0x0022a400080011ff */
[----:B--2---:R-:W-:Y:S05]  /*bc80*/  @!P0 NANOSLEEP.SYNCS 0x989680 ;  /* 0x009896800000895d */ /* 0x004fea0003900000 */
[----:B------:R-:W2:Y:S02]  /*bc90*/  @!P0 SYNCS.PHASECHK.TRANS64 P0, [R0+URZ], R3 ;  /* 0x00000003000085a7 */ /* 0x000ea400080010ff */
[----:B--2---:R-:W-:Y:S05]  /*bca0*/  @!P0 BRA `(.L_x_182) ;  /* 0xfffffffc00f08947 */ /* 0x004fea000383ffff */
[----:B------:R-:W-:Y:S05]  /*bcb0*/  BRA `(.L_x_183) ;  /* 0xffffff6c00f47947 */ /* 0x000fea000383ffff */
.L_x_48:
[----:B-1----:R1:W2:Y:S02]  /*bcc0*/  SYNCS.PHASECHK.TRANS64.TRYWAIT P0, [R2+URZ+0xf0], R5 ;  /* 0x0000f005020075a7 */ /* 0x0022a400080011ff */
[----:B--2---:R-:W-:Y:S05]  /*bcd0*/  @!P0 NANOSLEEP.SYNCS 0x989680 ;  /* 0x009896800000895d */ /* 0x004fea0003900000 */
[----:B------:R-:W2:Y:S02]  /*bce0*/  @!P0 SYNCS.PHASECHK.TRANS64 P0, [R2+URZ+0xf0], R5 ;  /* 0x0000f005020085a7 */ /* 0x000ea400080010ff */
[----:B--2---:R-:W-:Y:S05]  /*bcf0*/  @!P0 BRA `(.L_x_48) ;  /* 0xfffffffc00f08947 */ /* 0x004fea000383ffff */
[----:B------:R-:W-:Y:S05]  /*bd00*/  BRA `(.L_x_184) ;  /* 0xffffff7000587947 */ /* 0x000fea000383ffff */
.L_x_49:
[----:B------:R-:W-:-:S07]  /*bd10*/  MOV R2, UR4 ;  /* 0x0000000400027c02 */ /* 0x000fce0008000f00 */
.L_x_185:
[----:B-1----:R1:W2:Y:S02]  /*bd20*/  SYNCS.PHASECHK.TRANS64.TRYWAIT P0, [R2+URZ+0xa0], R5 ;  /* 0x0000a005020075a7 */ /* 0x0022a400080011ff */
[----:B--2---:R-:W-:Y:S05]  /*bd30*/  @!P0 NANOSLEEP.SYNCS 0x989680 ;  /* 0x009896800000895d */ /* 0x004fea0003900000 */
[----:B------:R-:W2:Y:S02]  /*bd40*/  @!P0 SYNCS.PHASECHK.TRANS64 P0, [R2+URZ+0xa0], R5 ;  /* 0x0000a005020085a7 */ /* 0x000ea400080010ff */
[----:B--2---:R-:W-:Y:S05]  /*bd50*/  @!P0 BRA `(.L_x_185) ;  /* 0xfffffffc00f08947 */ /* 0x004fea000383ffff */
[----:B------:R-:W-:Y:S05]  /*bd60*/  BRA `(.L_x_186) ;  /* 0xffffff7000687947 */ /* 0x000fea000383ffff */
.L_x_50:
[----:B-1----:R1:W2:Y:S02]  /*bd70*/  SYNCS.PHASECHK.TRANS64.TRYWAIT P1, [R2+URZ+0x90], R5 ;  /* 0x00009005020075a7 */ /* 0x0022a400080211ff */
[----:B--2---:R-:W-:Y:S05]  /*bd80*/  @!P1 NANOSLEEP.SYNCS 0x989680 ;  /* 0x009896800000995d */ /* 0x004fea0003900000 */
[----:B------:R-:W2:Y:S02]  /*bd90*/  @!P1 SYNCS.PHASECHK.TRANS64 P1, [R2+URZ+0x90], R5 ;  /* 0x00009005020095a7 */ /* 0x000ea400080210ff */
[----:B--2---:R-:W-:Y:S05]  /*bda0*/  @!P1 BRA `(.L_x_50) ;  /* 0xfffffffc00f09947 */ /* 0x004fea000383ffff */
[----:B------:R-:W-:Y:S05]  /*bdb0*/  BRA `(.L_x_187) ;  /* 0xffffff7000987947 */ /* 0x000fea000383ffff */
.L_x_53:
[----:B------:R-:W-:-:S07]  /*bdc0*/  MOV R0, UR4 ;  /* 0x0000000400007c02 */ /* 0x000fce0008000f00 */
.L_x_188:
[----:B-1----:R1:W2:Y:S02]  /*bdd0*/  SYNCS.PHASECHK.TRANS64.TRYWAIT P0, [R0+URZ+0xa0], R3 ;  /* 0x0000a003000075a7 */ /* 0x0022a400080011ff */
[----:B--2---:R-:W-:Y:S05]  /*bde0*/  @!P0 NANOSLEEP.SYNCS 0x989680 ;  /* 0x009896800000895d */ /* 0x004fea0003900000 */
[----:B------:R-:W2:Y:S02]  /*bdf0*/  @!P0 SYNCS.PHASECHK.TRANS64 P0, [R0+URZ+0xa0], R3 ;  /* 0x0000a003000085a7 */ /* 0x000ea400080010ff */
[----:B--2---:R-:W-:Y:S05]  /*be00*/  @!P0 BRA `(.L_x_188) ;  /* 0xfffffffc00f08947 */ /* 0x004fea000383ffff */
[----:B------:R-:W-:Y:S05]  /*be10*/  BRA `(.L_x_52) ;  /* 0xffffff7000ec7947 */ /* 0x000fea000383ffff */
.L_x_60:
[----:B-1----:R1:W2:Y:S02]  /*be20*/  SYNCS.PHASECHK.TRANS64.TRYWAIT P1, [R0+URZ+0x90], R5 ;  /* 0x00009005000075a7 */ /* 0x0022a400080211ff */
[----:B--2---:R-:W-:Y:S05]  /*be30*/  @!P1 NANOSLEEP.SYNCS 0x989680 ;  /* 0x009896800000995d */ /* 0x004fea0003900000 */
[----:B------:R-:W2:Y:S02]  /*be40*/  @!P1 SYNCS.PHASECHK.TRANS64 P1, [R0+URZ+0x90], R5 ;  /* 0x00009005000095a7 */ /* 0x000ea400080210ff */
[----:B--2---:R-:W-:Y:S05]  /*be50*/  @!P1 BRA `(.L_x_60) ;  /* 0xfffffffc00f09947 */ /* 0x004fea000383ffff */
[----:B------:R-:W-:Y:S05]  /*be60*/  BRA `(.L_x_189) ;  /* 0xffffff7800647947 */ /* 0x000fea000383ffff */
.L_x_61:
[----:B------:R-:W-:-:S07]  /*be70*/  MOV R3, UR31 ;  /* 0x0000001f00037c02 */ /* 0x000fce0008000f00 */
.L_x_190:
[----:B-1----:R1:W2:Y:S02]  /*be80*/  SYNCS.PHASECHK.TRANS64.TRYWAIT P0, [R3+URZ+0xd0], R0 ;  /* 0x0000d000030075a7 */ /* 0x0022a400080011ff */
[----:B--2---:R-:W-:Y:S05]  /*be90*/  @!P0 NANOSLEEP.SYNCS 0x989680 ;  /* 0x009896800000895d */ /* 0x004fea0003900000 */
[----:B------:R-:W2:Y:S02]  /*bea0*/  @!P0 SYNCS.PHASECHK.TRANS64 P0, [R3+URZ+0xd0], R0 ;  /* 0x0000d000030085a7 */ /* 0x000ea400080010ff */
[----:B--2---:R-:W-:Y:S05]  /*beb0*/  @!P0 BRA `(.L_x_190) ;  /* 0xfffffffc00f08947 */ /* 0x004fea000383ffff */
[----:B------:R-:W-:Y:S05]  /*bec0*/  BRA `(.L_x_191) ;  /* 0xffffff7800b47947 */ /* 0x000fea000383ffff */
.L_x_64:
[----:B------:R-:W-:Y:S07]  /*bed0*/  MOV R0, UR5 ;  /* 0x0000000500007c02 */ /* 0x000fee0008000f00 */
.L_x_192:
[----:B-1----:R1:W2:Y:S02]  /*bee0*/  SYNCS.PHASECHK.TRANS64.TRYWAIT P0, [R0+URZ], R3 ;  /* 0x00000003000075a7 */ /* 0x0022a400080011ff */
[----:B--2---:R-:W-:Y:S05]  /*bef0*/  @!P0 NANOSLEEP.SYNCS 0x989680 ;  /* 0x009896800000895d */ /* 0x004fea0003900000 */
[----:B------:R-:W2:Y:S02]  /*bf00*/  @!P0 SYNCS.PHASECHK.TRANS64 P0, [R0+URZ], R3 ;  /* 0x00000003000085a7 */ /* 0x000ea400080010ff */
[----:B--2---:R-:W-:Y:S05]  /*bf10*/  @!P0 BRA `(.L_x_192) ;  /* 0xfffffffc00f08947 */ /* 0x004fea000383ffff */
[----:B------:R-:W-:Y:S05]  /*bf20*/  BRA `(.L_x_63) ;  /* 0xffffff7800d07947 */ /* 0x000fea000383ffff */
.L_x_67:
[----:B------:R-:W-:-:S07]  /*bf30*/  MOV R0, UR4 ;  /* 0x0000000400007c02 */ /* 0x000fce0008000f00 */
.L_x_193:
[----:B--2---:R2:W4:Y:S02]  /*bf40*/  SYNCS.PHASECHK.TRANS64.TRYWAIT P0, [R0+URZ], R3 ;  /* 0x00000003000075a7 */ /* 0x00452400080011ff */
[----:B----4-:R-:W-:Y:S05]  /*bf50*/  @!P0 NANOSLEEP.SYNCS 0x989680 ;  /* 0x009896800000895d */ /* 0x010fea0003900000 */
[----:B------:R-:W4:Y:S02]  /*bf60*/  @!P0 SYNCS.PHASECHK.TRANS64 P0, [R0+URZ], R3 ;  /* 0x00000003000085a7 */ /* 0x000f2400080010ff */
[----:B----4-:R-:W-:Y:S05]  /*bf70*/  @!P0 BRA `(.L_x_193) ;  /* 0xfffffffc00f08947 */ /* 0x010fea000383ffff */
[----:B------:R-:W-:Y:S05]  /*bf80*/  BRA `(.L_x_194) ;  /* 0xffffff7c00ac7947 */ /* 0x000fea000383ffff */
.L_x_68:
[----:B------:R-:W-:-:S07]  /*bf90*/  MOV R0, UR5 ;  /* 0x0000000500007c02 */ /* 0x000fce0008000f00 */
.L_x_195:
[----:B-1----:R1:W2:Y:S02]  /*bfa0*/  SYNCS.PHASECHK.TRANS64.TRYWAIT P0, [R0+URZ], R3 ;  /* 0x00000003000075a7 */ /* 0x0022a400080011ff */
[----:B--2---:R-:W-:Y:S05]  /*bfb0*/  @!P0 NANOSLEEP.SYNCS 0x989680 ;  /* 0x009896800000895d */ /* 0x004fea0003900000 */
[----:B------:R-:W2:Y:S02]  /*bfc0*/  @!P0 SYNCS.PHASECHK.TRANS64 P0, [R0+URZ], R3 ;  /* 0x00000003000085a7 */ /* 0x000ea400080010ff */
[----:B--2---:R-:W-:Y:S05]  /*bfd0*/  @!P0 BRA `(.L_x_195) ;  /* 0xfffffffc00f08947 */ /* 0x004fea000383ffff */
[----:B------:R-:W-:Y:S05]  /*bfe0*/  BRA `(.L_x_196) ;  /* 0xffffff7c00b87947 */ /* 0x000fea000383ffff */
.L_x_69:
[----:B------:R-:W-:-:S07]  /*bff0*/  MOV R0, UR5 ;  /* 0x0000000500007c02 */ /* 0x000fce0008000f00 */
.L_x_197:
[----:B-1----:R1:W2:Y:S02]  /*c000*/  SYNCS.PHASECHK.TRANS64.TRYWAIT P0, [R0+URZ], R3 ;  /* 0x00000003000075a7 */ /* 0x0022a400080011ff */
[----:B--2---:R-:W-:Y:S05]  /*c010*/  @!P0 NANOSLEEP.SYNCS 0x989680 ;  /* 0x009896800000895d */ /* 0x004fea0003900000 */
[----:B------:R-:W2:Y:S02]  /*c020*/  @!P0 SYNCS.PHASECHK.TRANS64 P0, [R0+URZ], R3 ;  /* 0x00000003000085a7 */ /* 0x000ea400080010ff */
[----:B--2---:R-:W-:Y:S05]  /*c030*/  @!P0 BRA `(.L_x_197) ;  /* 0xfffffffc00f08947 */ /* 0x004fea000383ffff */
[----:B------:R-:W-:Y:S05]  /*c040*/  BRA `(.L_x_198) ;  /* 0xffffff7c00c47947 */ /* 0x000fea000383ffff */
.L_x_70:
[----:B------:R-:W-:-:S07]  /*c050*/  MOV R0, UR4 ;  /* 0x0000000400007c02 */ /* 0x000fce0008000f00 */
.L_x_199:
[----:B-1----:R1:W2:Y:S02]  /*c060*/  SYNCS.PHASECHK.TRANS64.TRYWAIT P0, [R0+URZ], R3 ;  /* 0x00000003000075a7 */ /* 0x0022a400080011ff */
[----:B--2---:R-:W-:Y:S05]  /*c070*/  @!P0 NANOSLEEP.SYNCS 0x989680 ;  /* 0x009896800000895d */ /* 0x004fea0003900000 */
[----:B------:R-:W2:Y:S02]  /*c080*/  @!P0 SYNCS.PHASECHK.TRANS64 P0, [R0+URZ], R3 ;  /* 0x00000003000085a7 */ /* 0x000ea400080010ff */
[----:B--2---:R-:W-:Y:S05]  /*c090*/  @!P0 BRA `(.L_x_199) ;  /* 0xfffffffc00f08947 */ /* 0x004fea000383ffff */
[----:B------:R-:W-:Y:S05]  /*c0a0*/  BRA `(.L_x_200) ;  /* 0xffffff7c00d07947 */ /* 0x000fea000383ffff */
.L_x_75:
[----:B--2---:R2:W3:Y:S02]  /*c0b0*/  SYNCS.PHASECHK.TRANS64.TRYWAIT P0, [R12+URZ+0x90], R9 ;  /* 0x000090090c0075a7 */ /* 0x0044e400080011ff */
[----:B---3--:R-:W-:Y:S05]  /*c0c0*/  @!P0 NANOSLEEP.SYNCS 0x989680 ;  /* 0x009896800000895d */ /* 0x008fea0003900000 */
[----:B------:R-:W3:Y:S02]  /*c0d0*/  @!P0 SYNCS.PHASECHK.TRANS64 P0, [R12+URZ+0x90], R9 ;  /* 0x000090090c0085a7 */ /* 0x000ee400080010ff */
[----:B---3--:R-:W-:Y:S05]  /*c0e0*/  @!P0 BRA `(.L_x_75) ;  /* 0xfffffffc00f08947 */ /* 0x008fea000383ffff */
[----:B------:R-:W-:Y:S05]  /*c0f0*/  BRA `(.L_x_201) ;  /* 0xffffff8000fc7947 */ /* 0x000fea000383ffff */
.L_x_78:
[----:B------:R-:W-:Y:S07]  /*c100*/  MOV R0, UR21 ;  /* 0x0000001500007c02 */ /* 0x000fee0008000f00 */
.L_x_202:
[----:B--2---:R2:W3:Y:S02]  /*c110*/  SYNCS.PHASECHK.TRANS64.TRYWAIT P2, [R0+URZ+0x88], R9 ;  /* 0x00008809000075a7 */ /* 0x0044e400080411ff */
[----:B---3--:R-:W-:Y:S05]  /*c120*/  @!P2 NANOSLEEP.SYNCS 0x989680 ;  /* 0x009896800000a95d */ /* 0x008fea0003900000 */
[----:B------:R-:W3:Y:S02]  /*c130*/  @!P2 SYNCS.PHASECHK.TRANS64 P2, [R0+URZ+0x88], R9 ;  /* 0x000088090000a5a7 */ /* 0x000ee400080410ff */
[----:B---3--:R-:W-:Y:S05]  /*c140*/  @!P2 BRA `(.L_x_202) ;  /* 0xfffffffc00f0a947 */ /* 0x008fea000383ffff */
[----:B------:R-:W-:Y:S05]  /*c150*/  BRA `(.L_x_77) ;  /* 0xffffff8800687947 */ /* 0x000fea000383ffff */
.L_x_81:
[----:B------:R-:W-:Y:S07]  /*c160*/  MOV R9, UR21 ;  /* 0x0000001500097c02 */ /* 0x000fee0008000f00 */
.L_x_203:
[----:B--2---:R2:W3:Y:S02]  /*c170*/  SYNCS.PHASECHK.TRANS64.TRYWAIT P0, [R9+URZ+0x60], R10 ;  /* 0x0000600a090075a7 */ /* 0x0044e400080011ff */
[----:B---3--:R-:W-:Y:S05]  /*c180*/  @!P0 NANOSLEEP.SYNCS 0x989680 ;  /* 0x009896800000895d */ /* 0x008fea0003900000 */
[----:B------:R-:W3:Y:S02]  /*c190*/  @!P0 SYNCS.PHASECHK.TRANS64 P0, [R9+URZ+0x60], R10 ;  /* 0x0000600a090085a7 */ /* 0x000ee400080010ff */
[----:B---3--:R-:W-:Y:S05]  /*c1a0*/  @!P0 BRA `(.L_x_203) ;  /* 0xfffffffc00f08947 */ /* 0x008fea000383ffff */
[----:B------:R-:W-:Y:S05]  /*c1b0*/  BRA `(.L_x_204) ;  /* 0xffffff8800c47947 */ /* 0x000fea000383ffff */
.L_x_82:
[----:B------:R-:W-:Y:S07]  /*c1c0*/  MOV R9, UR21 ;  /* 0x0000001500097c02 */ /* 0x000fee0008000f00 */
.L_x_205:
[----:B--2---:R2:W3:Y:S02]  /*c1d0*/  SYNCS.PHASECHK.TRANS64.TRYWAIT P0, [R9+URZ+0x68], R10 ;  /* 0x0000680a090075a7 */ /* 0x0044e400080011ff */
[----:B---3--:R-:W-:Y:S05]  /*c1e0*/  @!P0 NANOSLEEP.SYNCS 0x989680 ;  /* 0x009896800000895d */ /* 0x008fea0003900000 */
[----:B------:R-:W3:Y:S02]  /*c1f0*/  @!P0 SYNCS.PHASECHK.TRANS64 P0, [R9+URZ+0x68], R10 ;  /* 0x0000680a090085a7 */ /* 0x000ee400080010ff */
[----:B---3--:R-:W-:Y:S05]  /*c200*/  @!P0 BRA `(.L_x_205) ;  /* 0xfffffffc00f08947 */ /* 0x008fea000383ffff */
[----:B------:R-:W-:Y:S05]  /*c210*/  BRA `(.L_x_206) ;  /* 0xffffff8c00007947 */ /* 0x000fea000383ffff */
.L_x_83:
[----:B------:R-:W-:Y:S07]  /*c220*/  MOV R9, UR21 ;  /* 0x0000001500097c02 */ /* 0x000fee0008000f00 */
.L_x_207:
[----:B--2---:R2:W3:Y:S02]  /*c230*/  SYNCS.PHASECHK.TRANS64.TRYWAIT P0, [R9+URZ+0x70], R10 ;  /* 0x0000700a090075a7 */ /* 0x0044e400080011ff */
[----:B---3--:R-:W-:Y:S05]  /*c240*/  @!P0 NANOSLEEP.SYNCS 0x989680 ;  /* 0x009896800000895d */ /* 0x008fea0003900000 */
[----:B------:R-:W3:Y:S02]  /*c250*/  @!P0 SYNCS.PHASECHK.TRANS64 P0, [R9+URZ+0x70], R10 ;  /* 0x0000700a090085a7 */ /* 0x000ee400080010ff */
[----:B---3--:R-:W-:Y:S05]  /*c260*/  @!P0 BRA `(.L_x_207) ;  /* 0xfffffffc00f08947 */ /* 0x008fea000383ffff */
[----:B------:R-:W-:Y:S05]  /*c270*/  BRA `(.L_x_208) ;  /* 0xffffff8c00407947 */ /* 0x000fea000383ffff */
.L_x_84:
[----:B------:R-:W-:Y:S07]  /*c280*/  MOV R9, UR21 ;  /* 0x0000001500097c02 */ /* 0x000fee0008000f00 */
.L_x_209:
[----:B--2---:R2:W3:Y:S02]  /*c290*/  SYNCS.PHASECHK.TRANS64.TRYWAIT P0, [R9+URZ+0x78], R10 ;  /* 0x0000780a090075a7 */ /* 0x0044e400080011ff */
[----:B---3--:R-:W-:Y:S05]  /*c2a0*/  @!P0 NANOSLEEP.SYNCS 0x989680 ;  /* 0x009896800000895d */ /* 0x008fea0003900000 */
[----:B------:R-:W3:Y:S02]  /*c2b0*/  @!P0 SYNCS.PHASECHK.TRANS64 P0, [R9+URZ+0x78], R10 ;  /* 0x0000780a090085a7 */ /* 0x000ee400080010ff */
[----:B---3--:R-:W-:Y:S05]  /*c2c0*/  @!P0 BRA `(.L_x_209) ;  /* 0xfffffffc00f08947 */ /* 0x008fea000383ffff */
[----:B------:R-:W-:Y:S05]  /*c2d0*/  BRA `(.L_x_210) ;  /* 0xffffff8c00847947 */ /* 0x000fea000383ffff */
.L_x_85:
[----:B------:R-:W-:Y:S07]  /*c2e0*/  MOV R0, UR21 ;  /* 0x0000001500007c02 */ /* 0x000fee0008000f00 */
.L_x_211:
[----:B--2---:R2:W3:Y:S02]  /*c2f0*/  SYNCS.PHASECHK.TRANS64.TRYWAIT P0, [R0+URZ+0x60], R9 ;  /* 0x00006009000075a7 */ /* 0x0044e400080011ff */
[----:B---3--:R-:W-:Y:S05]  /*c300*/  @!P0 NANOSLEEP.SYNCS 0x989680 ;  /* 0x009896800000895d */ /* 0x008fea0003900000 */
[----:B------:R-:W3:Y:S02]  /*c310*/  @!P0 SYNCS.PHASECHK.TRANS64 P0, [R0+URZ+0x60], R9 ;  /* 0x00006009000085a7 */ /* 0x000ee400080010ff */
[----:B---3--:R-:W-:Y:S05]  /*c320*/  @!P0 BRA `(.L_x_211) ;  /* 0xfffffffc00f08947 */ /* 0x008fea000383ffff */
[----:B------:R-:W-:Y:S05]  /*c330*/  BRA `(.L_x_212) ;  /* 0xffffff8c00cc7947 */ /* 0x000fea000383ffff */
.L_x_86:
[----:B------:R-:W-:Y:S07]  /*c340*/  MOV R0, UR21 ;  /* 0x0000001500007c02 */ /* 0x000fee0008000f00 */
.L_x_213:
[----:B--2---:R2:W3:Y:S02]  /*c350*/  SYNCS.PHASECHK.TRANS64.TRYWAIT P0, [R0+URZ+0x68], R9 ;  /* 0x00006809000075a7 */ /* 0x0044e400080011ff */
[----:B---3--:R-:W-:Y:S05]  /*c360*/  @!P0 NANOSLEEP.SYNCS 0x989680 ;  /* 0x009896800000895d */ /* 0x008fea0003900000 */
[----:B------:R-:W3:Y:S02]  /*c370*/  @!P0 SYNCS.PHASECHK.TRANS64 P0, [R0+URZ+0x68], R9 ;  /* 0x00006809000085a7 */ /* 0x000ee400080010ff */
[----:B---3--:R-:W-:Y:S05]  /*c380*/  @!P0 BRA `(.L_x_213) ;  /* 0xfffffffc00f08947 */ /* 0x008fea000383ffff */
[----:B------:R-:W-:Y:S05]  /*c390*/  BRA `(.L_x_214) ;  /* 0xffffff9000147947 */ /* 0x000fea000383ffff */
.L_x_87:
[----:B------:R-:W-:Y:S07]  /*c3a0*/  MOV R0, UR21 ;  /* 0x0000001500007c02 */ /* 0x000fee0008000f00 */
.L_x_215:
[----:B--2---:R2:W3:Y:S02]  /*c3b0*/  SYNCS.PHASECHK.TRANS64.TRYWAIT P0, [R0+URZ+0x70], R9 ;  /* 0x00007009000075a7 */ /* 0x0044e400080011ff */
[----:B---3--:R-:W-:Y:S05]  /*c3c0*/  @!P0 NANOSLEEP.SYNCS 0x989680 ;  /* 0x009896800000895d */ /* 0x008fea0003900000 */
[----:B------:R-:W3:Y:S02]  /*c3d0*/  @!P0 SYNCS.PHASECHK.TRANS64 P0, [R0+URZ+0x70], R9 ;  /* 0x00007009000085a7 */ /* 0x000ee400080010ff */
[----:B---3--:R-:W-:Y:S05]  /*c3e0*/  @!P0 BRA `(.L_x_215) ;  /* 0xfffffffc00f08947 */ /* 0x008fea000383ffff */
[----:B------:R-:W-:Y:S05]  /*c3f0*/  BRA `(.L_x_216) ;  /* 0xffffff90005c7947 */ /* 0x000fea000383ffff */
.L_x_88:
[----:B------:R-:W-:Y:S07]  /*c400*/  MOV R0, UR21 ;  /* 0x0000001500007c02 */ /* 0x000fee0008000f00 */
.L_x_217:
[----:B--2---:R2:W3:Y:S02]  /*c410*/  SYNCS.PHASECHK.TRANS64.TRYWAIT P0, [R0+URZ+0x78], R9 ;  /* 0x00007809000075a7 */ /* 0x0044e400080011ff */
[----:B---3--:R-:W-:Y:S05]  /*c420*/  @!P0 NANOSLEEP.SYNCS 0x989680 ;  /* 0x009896800000895d */ /* 0x008fea0003900000 */
[----:B------:R-:W3:Y:S02]  /*c430*/  @!P0 SYNCS.PHASECHK.TRANS64 P0, [R0+URZ+0x78], R9 ;  /* 0x00007809000085a7 */ /* 0x000ee400080010ff */
[----:B---3--:R-:W-:Y:S05]  /*c440*/  @!P0 BRA `(.L_x_217) ;  /* 0xfffffffc00f08947 */ /* 0x008fea000383ffff */
[----:B------:R-:W-:Y:S05]  /*c450*/  BRA `(.L_x_218) ;  /* 0xffffff9000a07947 */ /* 0x000fea000383ffff */
.L_x_90:
[----:B------:R-:W-:-:S07]  /*c460*/  MOV R3, UR21 ;  /* 0x0000001500037c02 */ /* 0x000fce0008000f00 */
.L_x_219:
[----:B---3--:R3:W4:Y:S02]  /*c470*/  SYNCS.PHASECHK.TRANS64.TRYWAIT P0, [R3+URZ+0x60], R10 ;  /* 0x0000600a030075a7 */ /* 0x00872400080011ff */
[----:B----4-:R-:W-:Y:S05]  /*c480*/  @!P0 NANOSLEEP.SYNCS 0x989680 ;  /* 0x009896800000895d */ /* 0x010fea0003900000 */
[----:B------:R-:W4:Y:S02]  /*c490*/  @!P0 SYNCS.PHASECHK.TRANS64 P0, [R3+URZ+0x60], R10 ;  /* 0x0000600a030085a7 */ /* 0x000f2400080010ff */
[----:B----4-:R-:W-:Y:S05]  /*c4a0*/  @!P0 BRA `(.L_x_219) ;  /* 0xfffffffc00f08947 */ /* 0x010fea000383ffff */
[----:B------:R-:W-:Y:S05]  /*c4b0*/  BRA `(.L_x_220) ;  /* 0xffffff9400107947 */ /* 0x000fea000383ffff */
.L_x_91:
[----:B---3--:R-:W-:-:S07]  /*c4c0*/  MOV R3, UR21 ;  /* 0x0000001500037c02 */ /* 0x008fce0008000f00 */
.L_x_221:
[----:B---3--:R3:W4:Y:S02]  /*c4d0*/  SYNCS.PHASECHK.TRANS64.TRYWAIT P0, [R3+URZ+0x68], R10 ;  /* 0x0000680a030075a7 */ /* 0x00872400080011ff */
[----:B----4-:R-:W-:Y:S05]  /*c4e0*/  @!P0 NANOSLEEP.SYNCS 0x989680 ;  /* 0x009896800000895d */ /* 0x010fea0003900000 */
[----:B------:R-:W4:Y:S02]  /*c4f0*/  @!P0 SYNCS.PHASECHK.TRANS64 P0, [R3+URZ+0x68], R10 ;  /* 0x0000680a030085a7 */ /* 0x000f2400080010ff */
[----:B----4-:R-:W-:Y:S05]  /*c500*/  @!P0 BRA `(.L_x_221) ;  /* 0xfffffffc00f08947 */ /* 0x010fea000383ffff */
[----:B------:R-:W-:Y:S05]  /*c510*/  BRA `(.L_x_222) ;  /* 0xffffff9400007947 */ /* 0x000fea000383ffff */
.L_x_92:
[----:B---3--:R-:W-:-:S07]  /*c520*/  MOV R3, UR21 ;  /* 0x0000001500037c02 */ /* 0x008fce0008000f00 */
.L_x_223:
[----:B---3--:R3:W4:Y:S02]  /*c530*/  SYNCS.PHASECHK.TRANS64.TRYWAIT P0, [R3+URZ+0x70], R10 ;  /* 0x0000700a030075a7 */ /* 0x00872400080011ff */
[----:B----4-:R-:W-:Y:S05]  /*c540*/  @!P0 NANOSLEEP.SYNCS 0x989680 ;  /* 0x009896800000895d */ /* 0x010fea0003900000 */
[----:B------:R-:W4:Y:S02]  /*c550*/  @!P0 SYNCS.PHASECHK.TRANS64 P0, [R3+URZ+0x70], R10 ;  /* 0x0000700a030085a7 */ /* 0x000f2400080010ff */
[----:B----4-:R-:W-:Y:S05]  /*c560*/  @!P0 BRA `(.L_x_223) ;  /* 0xfffffffc00f08947 */ /* 0x010fea000383ffff */
[----:B------:R-:W-:Y:S05]  /*c570*/  BRA `(.L_x_224) ;  /* 0xffffff9000f47947 */ /* 0x000fea000383ffff */
.L_x_94:
[----:B--2---:R2:W3:Y:S02]  /*c580*/  SYNCS.PHASECHK.TRANS64.TRYWAIT P0, [R3+URZ+0x90], R0 ;  /* 0x00009000030075a7 */ /* 0x0044e400080011ff */
[----:B---3--:R-:W-:Y:S05]  /*c590*/  @!P0 NANOSLEEP.SYNCS 0x989680 ;  /* 0x009896800000895d */ /* 0x008fea0003900000 */
[----:B------:R-:W3:Y:S02]  /*c5a0*/  @!P0 SYNCS.PHASECHK.TRANS64 P0, [R3+URZ+0x90], R0 ;  /* 0x00009000030085a7 */ /* 0x000ee400080010ff */
[----:B---3--:R-:W-:Y:S05]  /*c5b0*/  @!P0 BRA `(.L_x_94) ;  /* 0xfffffffc00f08947 */ /* 0x008fea000383ffff */
[----:B------:R-:W-:Y:S05]  /*c5c0*/  BRA `(.L_x_225) ;  /* 0xffffff9400c87947 */ /* 0x000fea000383ffff */
.L_x_105:
[----:B-1----:R-:W-:Y:S04]  /*c5d0*/  MOV R0, UR43 ;  /* 0x0000002b00007c02 */ /* 0x002fe80008000f00 */
[----:B------:R1:W2:Y:S03]  /*c5e0*/  SYNCS.PHASECHK.TRANS64.TRYWAIT P0, [R0+URZ+0x40], R3 ;  /* 0x00004003000075a7 */ /* 0x0002a600080011ff */
[----:B--2---:R-:W-:Y:S05]  /*c5f0*/  @!P0 NANOSLEEP.SYNCS 0x989680 ;  /* 0x009896800000895d */ /* 0x004fea0003900000 */
[----:B------:R-:W2:Y:S02]  /*c600*/  @!P0 SYNCS.PHASECHK.TRANS64 P0, [R0+URZ+0x40], R3 ;  /* 0x00004003000085a7 */ /* 0x000ea400080010ff */
[----:B--2---:R-:W-:Y:S05]  /*c610*/  @!P0 BRA `(.L_x_105) ;  /* 0xfffffffc00ec8947 */ /* 0x004fea000383ffff */
[----:B------:R-:W-:Y:S05]  /*c620*/  BRA `(.L_x_104) ;  /* 0xffffffa400487947 */ /* 0x000fea000383ffff */
.L_x_107:
[----:B-1----:R1:W3:Y:S02]  /*c630*/  SYNCS.PHASECHK.TRANS64.TRYWAIT P1, [R83+URZ+0xb0], R2 ;  /* 0x0000b002530075a7 */ /* 0x0022e400080211ff */
[----:B---3--:R-:W-:Y:S05]  /*c640*/  @!P1 NANOSLEEP.SYNCS 0x989680 ;  /* 0x009896800000995d */ /* 0x008fea0003900000 */
[----:B------:R-:W3:Y:S02]  /*c650*/  @!P1 SYNCS.PHASECHK.TRANS64 P1, [R83+URZ+0xb0], R2 ;  /* 0x0000b002530095a7 */ /* 0x000ee400080210ff */
[----:B---3--:R-:W-:Y:S05]  /*c660*/  @!P1 BRA `(.L_x_107) ;  /* 0xfffffffc00f09947 */ /* 0x008fea000383ffff */
[----:B------:R-:W-:Y:S05]  /*c670*/  BRA `(.L_x_106) ;  /* 0xffffffa400747947 */ /* 0x000fea000383ffff */
.L_x_116:
[----:B-1----:R1:W2:Y:S02]  /*c680*/  SYNCS.PHASECHK.TRANS64.TRYWAIT P0, [R3+URZ+0x40], R0 ;  /* 0x00004000030075a7 */ /* 0x0022a400080011ff */
[----:B--2---:R-:W-:Y:S05]  /*c690*/  @!P0 NANOSLEEP.SYNCS 0x989680 ;  /* 0x009896800000895d */ /* 0x004fea0003900000 */
[----:B------:R-:W2:Y:S02]  /*c6a0*/  @!P0 SYNCS.PHASECHK.TRANS64 P0, [R3+URZ+0x40], R0 ;  /* 0x00004000030085a7 */ /* 0x000ea400080010ff */
[----:B--2---:R-:W-:Y:S05]  /*c6b0*/  @!P0 BRA `(.L_x_116) ;  /* 0xfffffffc00f08947 */ /* 0x004fea000383ffff */
[----:B------:R-:W-:Y:S05]  /*c6c0*/  BRA `(.L_x_115) ;  /* 0xffffffac00987947 */ /* 0x000fea000383ffff */
.L_x_124:
[----:B-1----:R1:W3:Y:S02]  /*c6d0*/  SYNCS.PHASECHK.TRANS64.TRYWAIT P0, [R40+URZ+0x40], R5 ;  /* 0x00004005280075a7 */ /* 0x0022e400080011ff */
[----:B---3--:R-:W-:Y:S05]  /*c6e0*/  @!P0 NANOSLEEP.SYNCS 0x989680 ;  /* 0x009896800000895d */ /* 0x008fea0003900000 */
[----:B------:R-:W3:Y:S02]  /*c6f0*/  @!P0 SYNCS.PHASECHK.TRANS64 P0, [R40+URZ+0x40], R5 ;  /* 0x00004005280085a7 */ /* 0x000ee400080010ff */
[----:B---3--:R-:W-:Y:S05]  /*c700*/  @!P0 BRA `(.L_x_124) ;  /* 0xfffffffc00f08947 */ /* 0x008fea000383ffff */
[----:B------:R-:W-:Y:S05]  /*c710*/  BRA `(.L_x_123) ;  /* 0xffffffb400dc7947 */ /* 0x000fea000383ffff */
.L_x_132:
[----:B-1----:R1:W3:Y:S02]  /*c720*/  SYNCS.PHASECHK.TRANS64.TRYWAIT P0, [R3+URZ+0x40], R4 ;  /* 0x00004004030075a7 */ /* 0x0022e400080011ff */
[----:B---3--:R-:W-:Y:S05]  /*c730*/  @!P0 NANOSLEEP.SYNCS 0x989680 ;  /* 0x009896800000895d */ /* 0x008fea0003900000 */
[----:B------:R-:W3:Y:S02]  /*c740*/  @!P0 SYNCS.PHASECHK.TRANS64 P0, [R3+URZ+0x40], R4 ;  /* 0x00004004030085a7 */ /* 0x000ee400080010ff */
[----:B---3--:R-:W-:Y:S05]  /*c750*/  @!P0 BRA `(.L_x_132) ;  /* 0xfffffffc00f08947 */ /* 0x008fea000383ffff */
[----:B------:R-:W-:Y:S05]  /*c760*/  BRA `(.L_x_131) ;  /* 0xffffffc000207947 */ /* 0x000fea000383ffff */
.L_x_140:
[----:B-1----:R1:W3:Y:S02]  /*c770*/  SYNCS.PHASECHK.TRANS64.TRYWAIT P0, [R3+URZ+0x40], R4 ;  /* 0x00004004030075a7 */ /* 0x0022e400080011ff */
[----:B---3--:R-:W-:Y:S05]  /*c780*/  @!P0 NANOSLEEP.SYNCS 0x989680 ;  /* 0x009896800000895d */ /* 0x008fea0003900000 */
[----:B------:R-:W3:Y:S02]  /*c790*/  @!P0 SYNCS.PHASECHK.TRANS64 P0, [R3+URZ+0x40], R4 ;  /* 0x00004004030085a7 */ /* 0x000ee400080010ff */
[----:B---3--:R-:W-:Y:S05]  /*c7a0*/  @!P0 BRA `(.L_x_140) ;  /* 0xfffffffc00f08947 */ /* 0x008fea000383ffff */
[----:B------:R-:W-:Y:S05]  /*c7b0*/  BRA `(.L_x_139) ;  /* 0xffffffc800707947 */ /* 0x000fea000383ffff */
.L_x_148:
[----:B-1----:R1:W3:Y:S02]  /*c7c0*/  SYNCS.PHASECHK.TRANS64.TRYWAIT P0, [R3+URZ+0x40], R4 ;  /* 0x00004004030075a7 */ /* 0x0022e400080011ff */
[----:B---3--:R-:W-:Y:S05]  /*c7d0*/  @!P0 NANOSLEEP.SYNCS 0x989680 ;  /* 0x009896800000895d */ /* 0x008fea0003900000 */
[----:B------:R-:W3:Y:S02]  /*c7e0*/  @!P0 SYNCS.PHASECHK.TRANS64 P0, [R3+URZ+0x40], R4 ;  /* 0x00004004030085a7 */ /* 0x000ee400080010ff */
[----:B---3--:R-:W-:Y:S05]  /*c7f0*/  @!P0 BRA `(.L_x_148) ;  /* 0xfffffffc00f08947 */ /* 0x008fea000383ffff */
[----:B------:R-:W-:Y:S05]  /*c800*/  BRA `(.L_x_147) ;  /* 0xffffffd000d07947 */ /* 0x000fea000383ffff */
.L_x_156:
[----:B-1----:R1:W3:Y:S02]  /*c810*/  SYNCS.PHASECHK.TRANS64.TRYWAIT P0, [R3+URZ+0x40], R4 ;  /* 0x00004004030075a7 */ /* 0x0022e400080011ff */
[----:B---3--:R-:W-:Y:S05]  /*c820*/  @!P0 NANOSLEEP.SYNCS 0x989680 ;  /* 0x009896800000895d */ /* 0x008fea0003900000 */
[----:B------:R-:W3:Y:S02]  /*c830*/  @!P0 SYNCS.PHASECHK.TRANS64 P0, [R3+URZ+0x40], R4 ;  /* 0x00004004030085a7 */ /* 0x000ee400080010ff */
[----:B---3--:R-:W-:Y:S05]  /*c840*/  @!P0 BRA `(.L_x_156) ;  /* 0xfffffffc00f08947 */ /* 0x008fea000383ffff */
[----:B------:R-:W-:Y:S05]  /*c850*/  BRA `(.L_x_155) ;  /* 0xffffffdc00247947 */ /* 0x000fea000383ffff */
.L_x_164:
[----:B-1----:R1:W3:Y:S02]  /*c860*/  SYNCS.PHASECHK.TRANS64.TRYWAIT P0, [R3+URZ+0x40], R92 ;  /* 0x0000405c030075a7 */ /* 0x0022e400080011ff */
[----:B---3--:R-:W-:Y:S05]  /*c870*/  @!P0 NANOSLEEP.SYNCS 0x989680 ;  /* 0x009896800000895d */ /* 0x008fea0003900000 */
[----:B------:R-:W3:Y:S02]  /*c880*/  @!P0 SYNCS.PHASECHK.TRANS64 P0, [R3+URZ+0x40], R92 ;  /* 0x0000405c030085a7 */ /* 0x000ee400080010ff */
[----:B---3--:R-:W-:Y:S05]  /*c890*/  @!P0 BRA `(.L_x_164) ;  /* 0xfffffffc00f08947 */ /* 0x008fea000383ffff */
[----:B------:R-:W-:Y:S05]  /*c8a0*/  BRA `(.L_x_163) ;  /* 0xffffffe400787947 */ /* 0x000fea000383ffff */
        .weak           $__internal_0_$__cuda_sm10x_tcgen05_guardrail_trap_col_being_dealloced_not_returned_by_alloc
        .type           $__internal_0_$__cuda_sm10x_tcgen05_guardrail_trap_col_being_dealloced_not_returned_by_alloc,@function
        .size           $__internal_0_$__cuda_sm10x_tcgen05_guardrail_trap_col_being_dealloced_not_returned_by_alloc,($__internal_1_$__cuda_sm10x_tcgen05_guardrail_trap_phase_invalid_during_alloc - $__internal_0_$__cuda_sm10x_tcgen05_guardrail_trap_col_being_dealloced_not_returned_by_alloc)
$__internal_0_$__cuda_sm10x_tcgen05_guardrail_trap_col_being_dealloced_not_returned_by_alloc:
[----:B------:R-:W-:Y:S05]  /*c8b0*/  BPT.TRAP 0x1 ;  /* 0x000000040000795c */ /* 0x000fea0000300000 */
[----:B------:R-:W-:-:S04]  /*c8c0*/  HFMA2 R3, -RZ, RZ, 0, 0 ;  /* 0x00000000ff037431 */ /* 0x000fc800000001ff */
[----:B------:R-:W-:Y:S05]  /*c8d0*/  RET.REL.NODEC R2 `(_ZN7cutlass13device_kernelINS_4gemm6kernel13GemmUniversalIN4cute5tupleIJiiiiEEENS1_10collective13CollectiveMmaINS1_35MainloopSm100TmaUmmaWarpSpecializedILi4ELi2ELi4ENS5_IJNS4_1CILi4EEESB_NSA_ILi1EEEEEEEENS5_IJNSA_ILi64EEENSA_ILi256EEENSA_ILi32EEEEEENS_10tfloat32_tENS5_IJlSC_lEEESJ_SK_NS4_8TiledMMAINS4_8MMA_AtomIJNS4_17SM100_MMA_TF32_SSISJ_SJ_fLi64ELi256ELNS4_4UMMA5MajorE0ELSP_0ELNSO_7ScaleInE0ELSQ_0EEEEEENS4_6LayoutINS5_IJSC_SC_SC_EEENS5_IJNSA_ILi0EEESV_SV_EEEEENS5_IJNS4_10UnderscoreESY_SY_EEEEENS4_23SM90_TMA_LOAD_MULTICASTENS4_14ComposedLayoutINS4_7SwizzleILi3ELi4ELi3EEENS4_18smem_ptr_flag_bitsILi32EEENST_INS5_IJNSA_ILi8EEESH_EEENS5_IJSH_SC_EEEEEEEvNS4_8identityES11_S1B_vS1C_EENS_8epilogue10collective18CollectiveEpilogueINS1E_23Sm100TmaWarpSpecializedILi4ELi2ELi16ELb1ELb0EEEJSI_NS5_IJNST_ISF_SC_EENST_ISH_SC_EEEEESJ_SK_SJ_SK_NS1E_6fusion15FusionCallbacksIS1I_NS1M_17LinearCombinationISJ_fSJ_fLNS_15FloatRoundStyleE2EEESI_S1L_JEEENS4_5SM1004TMEM4LOAD26SM100_TMEM_LOAD_16dp128b8xENS4_13SM90_TMA_LOADES1B_NS4_17SM75_U32x4_LDSM_NENS4_14SM90_TMA_STOREES1B_NS4_17SM90_U32x4_STSM_NENS4_39AutoVectorizingCopyWithAssumedAlignmentILi128EEEEEEvvEEEEvNT_6ParamsE) ;  /* 0xffffff3402c87950 */ /* 0x000fea0003c3ffff */
        .weak           $__internal_1_$__cuda_sm10x_tcgen05_guardrail_trap_phase_invalid_during_alloc
        .type           $__internal_1_$__cuda_sm10x_tcgen05_guardrail_trap_phase_invalid_during_alloc,@function
        .size           $__internal_1_$__cuda_sm10x_tcgen05_guardrail_trap_phase_invalid_during_alloc,($__internal_2_$__cuda_sm10x_tcgen05_guardrail_trap_unallocated_columns_being_dealloced - $__internal_1_$__cuda_sm10x_tcgen05_guardrail_trap_phase_invalid_during_alloc)
$__internal_1_$__cuda_sm10x_tcgen05_guardrail_trap_phase_invalid_during_alloc:
[----:B------:R-:W-:Y:S05]  /*c8e0*/  BPT.TRAP 0x1 ;  /* 0x000000040000795c */ /* 0x000fea0000300000 */
[----:B------:R-:W-:-:S04]  /*c8f0*/  MOV R5, 0x0 ;  /* 0x0000000000057802 */ /* 0x000fc80000000f00 */
[----:B------:R-:W-:Y:S05]  /*c900*/  RET.REL.NODEC R4 `(_ZN7cutlass13device_kernelINS_4gemm6kernel13GemmUniversalIN4cute5tupleIJiiiiEEENS1_10collective13CollectiveMmaINS1_35MainloopSm100TmaUmmaWarpSpecializedILi4ELi2ELi4ENS5_IJNS4_1CILi4EEESB_NSA_ILi1EEEEEEEENS5_IJNSA_ILi64EEENSA_ILi256EEENSA_ILi32EEEEEENS_10tfloat32_tENS5_IJlSC_lEEESJ_SK_NS4_8TiledMMAINS4_8MMA_AtomIJNS4_17SM100_MMA_TF32_SSISJ_SJ_fLi64ELi256ELNS4_4UMMA5MajorE0ELSP_0ELNSO_7ScaleInE0ELSQ_0EEEEEENS4_6LayoutINS5_IJSC_SC_SC_EEENS5_IJNSA_ILi0EEESV_SV_EEEEENS5_IJNS4_10UnderscoreESY_SY_EEEEENS4_23SM90_TMA_LOAD_MULTICASTENS4_14ComposedLayoutINS4_7SwizzleILi3ELi4ELi3EEENS4_18smem_ptr_flag_bitsILi32EEENST_INS5_IJNSA_ILi8EEESH_EEENS5_IJSH_SC_EEEEEEEvNS4_8identityES11_S1B_vS1C_EENS_8epilogue10collective18CollectiveEpilogueINS1E_23Sm100TmaWarpSpecializedILi4ELi2ELi16ELb1ELb0EEEJSI_NS5_IJNST_ISF_SC_EENST_ISH_SC_EEEEESJ_SK_SJ_SK_NS1E_6fusion15FusionCallbacksIS1I_NS1M_17LinearCombinationISJ_fSJ_fLNS_15FloatRoundStyleE2EEESI_S1L_JEEENS4_5SM1004TMEM4LOAD26SM100_TMEM_LOAD_16dp128b8xENS4_13SM90_TMA_LOADES1B_NS4_17SM75_U32x4_LDSM_NENS4_14SM90_TMA_STOREES1B_NS4_17SM90_U32x4_STSM_NENS4_39AutoVectorizingCopyWithAssumedAlignmentILi128EEEEEEvvEEEEvNT_6ParamsE) ;  /* 0xffffff3404bc7950 */ /* 0x000fea0003c3ffff */
        .weak           $__internal_2_$__cuda_sm10x_tcgen05_guardrail_trap_unallocated_columns_being_dealloced
        .type           $__internal_2_$__cuda_sm10x_tcgen05_guardrail_trap_unallocated_columns_being_dealloced,@function
        .size           $__internal_2_$__cuda_sm10x_tcgen05_guardrail_trap_unallocated_columns_being_dealloced,(.L_x_227 - $__internal_2_$__cuda_sm10x_tcgen05_guardrail_trap_unallocated_columns_being_dealloced)
$__internal_2_$__cuda_sm10x_tcgen05_guardrail_trap_unallocated_columns_being_dealloced:
[----:B------:R-:W-:Y:S05]  /*c910*/  BPT.TRAP 0x1 ;  /* 0x000000040000795c */ /* 0x000fea0000300000 */
[----:B------:R-:W-:-:S04]  /*c920*/  HFMA2 R3, -RZ, RZ, 0, 0 ;  /* 0x00000000ff037431 */ /* 0x000fc800000001ff */
[----:B------:R-:W-:Y:S05]  /*c930*/  RET.REL.NODEC R2 `(_ZN7cutlass13device_kernelINS_4gemm6kernel13GemmUniversalIN4cute5tupleIJiiiiEEENS1_10collective13CollectiveMmaINS1_35MainloopSm100TmaUmmaWarpSpecializedILi4ELi2ELi4ENS5_IJNS4_1CILi4EEESB_NSA_ILi1EEEEEEEENS5_IJNSA_ILi64EEENSA_ILi256EEENSA_ILi32EEEEEENS_10tfloat32_tENS5_IJlSC_lEEESJ_SK_NS4_8TiledMMAINS4_8MMA_AtomIJNS4_17SM100_MMA_TF32_SSISJ_SJ_fLi64ELi256ELNS4_4UMMA5MajorE0ELSP_0ELNSO_7ScaleInE0ELSQ_0EEEEEENS4_6LayoutINS5_IJSC_SC_SC_EEENS5_IJNSA_ILi0EEESV_SV_EEEEENS5_IJNS4_10UnderscoreESY_SY_EEEEENS4_23SM90_TMA_LOAD_MULTICASTENS4_14ComposedLayoutINS4_7SwizzleILi3ELi4ELi3EEENS4_18smem_ptr_flag_bitsILi32EEENST_INS5_IJNSA_ILi8EEESH_EEENS5_IJSH_SC_EEEEEEEvNS4_8identityES11_S1B_vS1C_EENS_8epilogue10collective18CollectiveEpilogueINS1E_23Sm100TmaWarpSpecializedILi4ELi2ELi16ELb1ELb0EEEJSI_NS5_IJNST_ISF_SC_EENST_ISH_SC_EEEEESJ_SK_SJ_SK_NS1E_6fusion15FusionCallbacksIS1I_NS1M_17LinearCombinationISJ_fSJ_fLNS_15FloatRoundStyleE2EEESI_S1L_JEEENS4_5SM1004TMEM4LOAD26SM100_TMEM_LOAD_16dp128b8xENS4_13SM90_TMA_LOADES1B_NS4_17SM75_U32x4_LDSM_NENS4_14SM90_TMA_STOREES1B_NS4_17SM90_U32x4_STSM_NENS4_39AutoVectorizingCopyWithAssumedAlignmentILi128EEEEEEvvEEEEvNT_6ParamsE) ;  /* 0xffffff3402b07950 */ /* 0x000fea0003c3ffff */
.L_x_226:
[----:B------:R-:W-:-:S00]  /*c940*/  BRA `(.L_x_226) ;  /* 0xfffffffc00fc7947 */ /* 0x000fc0000383ffff */
[----:B------:R-:W-:-:S00]  /*c950*/  NOP ;  /* 0x0000000000007918 */ /* 0x000fc00000000000 */
        /* <DEDUP_REMOVED lines=10> */
.L_x_227:


//--------------------- .nv.global.init           --------------------------
	.section	.nv.global.init,"aw",@progbits
.nv.global.init:
	.type		$str$27,@object
	.size		$str$27,($str$28 - $str$27)
$str$27:
        /*0000*/ 	.byte	0x28, 0x61, 0x64, 0x64, 0x72, 0x65, 0x73, 0x73, 0x20, 0x26, 0x20, 0x6d, 0x61, 0x73, 0x6b, 0x29
        /*0010*/ 	.byte	0x20, 0x3d, 0x3d, 0x20, 0x30, 0x00
	.type		$str$28,@object
	.size		$str$28,($str$26 - $str$28)
$str$28:
        /*0016*/ 	.byte	0x2f, 0x74, 0x6d, 0x70, 0x2f, 0x63, 0x75, 0x74, 0x6c, 0x61, 0x73, 0x73, 0x5f, 0x73, 0x77, 0x65
        /*0026*/ 	.byte	0x65, 0x70, 0x5f, 0x73, 0x72, 0x63, 0x2f, 0x69, 0x6e, 0x63, 0x6c, 0x75, 0x64, 0x65, 0x2f, 0x63
        /*0036*/ 	.byte	0x75, 0x74, 0x65, 0x2f, 0x70, 0x6f, 0x69, 0x6e, 0x74, 0x65, 0x72, 0x5f, 0x66, 0x6c, 0x61, 0x67
        /*0046*/ 	.byte	0x67, 0x65, 0x64, 0x2e, 0x68, 0x70, 0x70, 0x00
	.type		$str$26,@object
	.size		$str$26,($str$25 - $str$26)
$str$26:
        /*004e*/ 	.byte	0x2f, 0x74, 0x6d, 0x70, 0x2f, 0x63, 0x75, 0x74, 0x6c, 0x61, 0x73, 0x73, 0x5f, 0x73, 0x77, 0x65
        /*005e*/ 	.byte	0x65, 0x70, 0x5f, 0x73, 0x72, 0x63, 0x2f, 0x69, 0x6e, 0x63, 0x6c, 0x75, 0x64, 0x65, 0x2f, 0x63
        /*006e*/ 	.byte	0x75, 0x74, 0x65, 0x2f, 0x61, 0x74, 0x6f, 0x6d, 0x2f, 0x63, 0x6f, 0x70, 0x79, 0x5f, 0x74, 0x72
        /*007e*/ 	.byte	0x61, 0x69, 0x74, 0x73, 0x5f, 0x73, 0x6d, 0x31, 0x30, 0x30, 0x2e, 0x68, 0x70, 0x70, 0x00
	.type		$str$25,@object
	.size		$str$25,(__unnamed_1 - $str$25)
$str$25:
        /*008d*/ 	.byte	0x28, 0x28, 0x75, 0x69, 0x6e, 0x74, 0x33, 0x32, 0x5f, 0x74, 0x28, 0x74, 0x68, 0x72, 0x65, 0x61
        /*009d*/ 	.byte	0x64, 0x49, 0x64, 0x78, 0x2e, 0x78, 0x29, 0x20, 0x2f, 0x20, 0x33, 0x32, 0x29, 0x20, 0x25, 0x20
        /*00ad*/ 	.byte	0x34, 0x29, 0x20, 0x3d, 0x3d, 0x20, 0x28, 0x28, 0x28, 0x74, 0x6d, 0x65, 0x6d, 0x5f, 0x61, 0x64
        /*00bd*/ 	.byte	0x64, 0x72, 0x20, 0x3e, 0x3e, 0x20, 0x31, 0x36, 0x29, 0x20, 0x2f, 0x20, 0x33, 0x32, 0x29, 0x20
        /*00cd*/ 	.byte	0x25, 0x20, 0x34, 0x29, 0x00
	.type		__unnamed_1,@object
	.size		__unnamed_1,(__unnamed_2 - __unnamed_1)
__unnamed_1:
        /*00d2*/ 	.byte	0x61, 0x75, 0x74, 0x6f, 0x20, 0x63, 0x75, 0x74, 0x65, 0x3a, 0x3a, 0x61, 0x73, 0x5f, 0x70, 0x6f
        /* <DEDUP_REMOVED lines=24> */
        /*0262*/ 	.byte	0x30, 0x34, 0x38, 0x3e, 0x3e, 0x3e, 0x3e, 0x5d, 0x00
	.type		__unnamed_2,@object
	.size		__unnamed_2,(.L_2 - __unnamed_2)
__unnamed_2:
        /* <DEDUP_REMOVED lines=45> */
        /*053b*/ 	.byte	0x3e, 0x3e, 0x3e, 0x5d, 0x00
.L_2:


//--------------------- .nv.shared._ZN7cutlass13device_kernelINS_4gemm6kernel13GemmUniversalIN4cute5tupleIJiiiiEEENS1_10collective13CollectiveMmaINS1_35MainloopSm100TmaUmmaWarpSpecializedILi4ELi2ELi4ENS5_IJNS4_1CILi4EEESB_NSA_ILi1EEEEEEEENS5_IJNSA_ILi64EEENSA_ILi256EEENSA_ILi32EEEEEENS_10tfloat32_tENS5_IJlSC_lEEESJ_SK_NS4_8TiledMMAINS4_8MMA_AtomIJNS4_17SM100_MMA_TF32_SSISJ_SJ_fLi64ELi256ELNS4_4UMMA5MajorE0ELSP_0ELNSO_7ScaleInE0ELSQ_0EEEEEENS4_6LayoutINS5_IJSC_SC_SC_EEENS5_IJNSA_ILi0EEESV_SV_EEEEENS5_IJNS4_10UnderscoreESY_SY_EEEEENS4_23SM90_TMA_LOAD_MULTICASTENS4_14ComposedLayoutINS4_7SwizzleILi3ELi4ELi3EEENS4_18smem_ptr_flag_bitsILi32EEENST_INS5_IJNSA_ILi8EEESH_EEENS5_IJSH_SC_EEEEEEEvNS4_8identityES11_S1B_vS1C_EENS_8epilogue10collective18CollectiveEpilogueINS1E_23Sm100TmaWarpSpecializedILi4ELi2ELi16ELb1ELb0EEEJSI_NS5_IJNST_ISF_SC_EENST_ISH_SC_EEEEESJ_SK_SJ_SK_NS1E_6fusion15FusionCallbacksIS1I_NS1M_17LinearCombinationISJ_fSJ_fLNS_15FloatRoundStyleE2EEESI_S1L_JEEENS4_5SM1004TMEM4LOAD26SM100_TMEM_LOAD_16dp128b8xENS4_13SM90_TMA_LOADES1B_NS4_17SM75_U32x4_LDSM_NENS4_14SM90_TMA_STOREES1B_NS4_17SM90_U32x4_STSM_NENS4_39AutoVectorizingCopyWithAssumedAlignmentILi128EEEEEEvvEEEEvNT_6ParamsE --------------------------
	.section	.nv.shared._ZN7cutlass13device_kernelINS_4gemm6kernel13GemmUniversalIN4cute5tupleIJiiiiEEENS1_10collective13CollectiveMmaINS1_35MainloopSm100TmaUmmaWarpSpecializedILi4ELi2ELi4ENS5_IJNS4_1CILi4EEESB_NSA_ILi1EEEEEEEENS5_IJNSA_ILi64EEENSA_ILi256EEENSA_ILi32EEEEEENS_10tfloat32_tENS5_IJlSC_lEEESJ_SK_NS4_8TiledMMAINS4_8MMA_AtomIJNS4_17SM100_MMA_TF32_SSISJ_SJ_fLi64ELi256ELNS4_4UMMA5MajorE0ELSP_0ELNSO_7ScaleInE0ELSQ_0EEEEEENS4_6LayoutINS5_IJSC_SC_SC_EEENS5_IJNSA_ILi0EEESV_SV_EEEEENS5_IJNS4_10UnderscoreESY_SY_EEEEENS4_23SM90_TMA_LOAD_MULTICASTENS4_14ComposedLayoutINS4_7SwizzleILi3ELi4ELi3EEENS4_18smem_ptr_flag_bitsILi32EEENST_INS5_IJNSA_ILi8EEESH_EEENS5_IJSH_SC_EEEEEEEvNS4_8identityES11_S1B_vS1C_EENS_8epilogue10collective18CollectiveEpilogueINS1E_23Sm100TmaWarpSpecializedILi4ELi2ELi16ELb1ELb0EEEJSI_NS5_IJNST_ISF_SC_EENST_ISH_SC_EEEEESJ_SK_SJ_SK_NS1E_6fusion15FusionCallbacksIS1I_NS1M_17LinearCombinationISJ_fSJ_fLNS_15FloatRoundStyleE2EEESI_S1L_JEEENS4_5SM1004TMEM4LOAD26SM100_TMEM_LOAD_16dp128b8xENS4_13SM90_TMA_LOADES1B_NS4_17SM75_U32x4_LDSM_NENS4_14SM90_TMA_STOREES1B_NS4_17SM90_U32x4_STSM_NENS4_39AutoVectorizingCopyWithAssumedAlignmentILi128EEEEEEvvEEEEvNT_6ParamsE,"aw",@nobits
	.sectionflags	@""
	.align	16
	.zero		1024


//--------------------- .nv.shared.reserved.0     --------------------------
	.section	.nv.shared.reserved.0,"aw",@nobits
	.weak		__nv_reservedSMEM_offset_0_alias
	.size		__nv_reservedSMEM_offset_0_alias, 0, 64
	.other		__nv_reservedSMEM_offset_0_alias,@"STO_CUDA_RESERVED_SHARED STV_DEFAULT"
__nv_reservedSMEM_offset_0_alias:
	.zero		0
.nv.shared.reserved.0:
	.zero		64
	.weak		__nv_reservedSMEM_tcgen05_partition
	.type		__nv_reservedSMEM_tcgen05_partition,@object
	.size		__nv_reservedSMEM_tcgen05_partition,(.L_0 - __nv_reservedSMEM_tcgen05_partition)
__nv_reservedSMEM_tcgen05_partition:
	.zero		32
.L_0:


//--------------------- .nv.global                --------------------------
	.section	.nv.global,"aw",@nobits
.nv.global:
	.type		_ZN40_INTERNAL_1f264129_4_k_cu_d3f79e30_321934cute1_E,@object
	.size		_ZN40_INTERNAL_1f264129_4_k_cu_d3f79e30_321934cute1_E,(_ZN40_INTERNAL_1f264129_4_k_cu_d3f79e30_321934cuda3std3__45__cpo6cbeginE - _ZN40_INTERNAL_1f264129_4_k_cu_d3f79e30_321934cute1_E)
_ZN40_INTERNAL_1f264129_4_k_cu_d3f79e30_321934cute1_E:
	.zero		1
	.type		_ZN40_INTERNAL_1f264129_4_k_cu_d3f79e30_321934cuda3std3__45__cpo6cbeginE,@object
	.size		_ZN40_INTERNAL_1f264129_4_k_cu_d3f79e30_321934cuda3std3__45__cpo6cbeginE,(_ZN40_INTERNAL_1f264129_4_k_cu_d3f79e30_321934cuda3std3__48in_placeE - _ZN40_INTERNAL_1f264129_4_k_cu_d3f79e30_321934cuda3std3__45__cpo6cbeginE)
_ZN40_INTERNAL_1f264129_4_k_cu_d3f79e30_321934cuda3std3__45__cpo6cbeginE:
	.zero		1
	.type		_ZN40_INTERNAL_1f264129_4_k_cu_d3f79e30_321934cuda3std3__48in_placeE,@object
	.size		_ZN40_INTERNAL_1f264129_4_k_cu_d3f79e30_321934cuda3std3__48in_placeE,(_ZN40_INTERNAL_1f264129_4_k_cu_d3f79e30_321934cuda3std6ranges3__45__cpo9iter_moveE - _ZN40_INTERNAL_1f264129_4_k_cu_d3f79e30_321934cuda3std3__48in_placeE)
_ZN40_INTERNAL_1f264129_4_k_cu_d3f79e30_321934cuda3std3__48in_placeE:
	.zero		1
	.type		_ZN40_INTERNAL_1f264129_4_k_cu_d3f79e30_321934cuda3std6ranges3__45__cpo9iter_moveE,@object
	.size		_ZN40_INTERNAL_1f264129_4_k_cu_d3f79e30_321934cuda3std6ranges3__45__cpo9iter_moveE,(_ZN40_INTERNAL_1f264129_4_k_cu_d3f79e30_321934cuda3std3__45__cpo5beginE - _ZN40_INTERNAL_1f264129_4_k_cu_d3f79e30_321934cuda3std6ranges3__45__cpo9iter_moveE)
_ZN40_INTERNAL_1f264129_4_k_cu_d3f79e30_321934cuda3std6ranges3__45__cpo9iter_moveE:
	.zero		1
	.type		_ZN40_INTERNAL_1f264129_4_k_cu_d3f79e30_321934cuda3std3__45__cpo5beginE,@object
	.size		_ZN40_INTERNAL_1f264129_4_k_cu_d3f79e30_321934cuda3std3__45__cpo5beginE,(_ZN40_INTERNAL_1f264129_4_k_cu_d3f79e30_321934cuda3std3__442_GLOBAL__N__1f264129_4_k_cu_d3f79e30_321936ignoreE - _ZN40_INTERNAL_1f264129_4_k_cu_d3f79e30_321934cuda3std3__45__cpo5beginE)
_ZN40_INTERNAL_1f264129_4_k_cu_d3f79e30_321934cuda3std3__45__cpo5beginE:
	.zero		1
	.type		_ZN40_INTERNAL_1f264129_4_k_cu_d3f79e30_321934cuda3std3__442_GLOBAL__N__1f264129_4_k_cu_d3f79e30_321936ignoreE,@object
	.size		_ZN40_INTERNAL_1f264129_4_k_cu_d3f79e30_321934cuda3std3__442_GLOBAL__N__1f264129_4_k_cu_d3f79e30_321936ignoreE,(_ZN40_INTERNAL_1f264129_4_k_cu_d3f79e30_321934cute7productE - _ZN40_INTERNAL_1f264129_4_k_cu_d3f79e30_321934cuda3std3__442_GLOBAL__N__1f264129_4_k_cu_d3f79e30_321936ignoreE)
_ZN40_INTERNAL_1f264129_4_k_cu_d3f79e30_321934cuda3std3__442_GLOBAL__N__1f264129_4_k_cu_d3f79e30_321936ignoreE:
	.zero		1
	.type		_ZN40_INTERNAL_1f264129_4_k_cu_d3f79e30_321934cute7productE,@object
	.size		_ZN40_INTERNAL_1f264129_4_k_cu_d3f79e30_321934cute7productE,(_ZN40_INTERNAL_1f264129_4_k_cu_d3f79e30_321934cuda3std3__45__cpo3endE - _ZN40_INTERNAL_1f264129_4_k_cu_d3f79e30_321934cute7productE)
_ZN40_INTERNAL_1f264129_4_k_cu_d3f79e30_321934cute7productE:
	.zero		1
	.type		_ZN40_INTERNAL_1f264129_4_k_cu_d3f79e30_321934cuda3std3__45__cpo3endE,@object
	.size		_ZN40_INTERNAL_1f264129_4_k_cu_d3f79e30_321934cuda3std3__45__cpo3endE,(_ZN40_INTERNAL_1f264129_4_k_cu_d3f79e30_321934cuda3std3__419piecewise_constructE - _ZN40_INTERNAL_1f264129_4_k_cu_d3f79e30_321934cuda3std3__45__cpo3endE)
_ZN40_INTERNAL_1f264129_4_k_cu_d3f79e30_321934cuda3std3__45__cpo3endE:
	.zero		1
	.type		_ZN40_INTERNAL_1f264129_4_k_cu_d3f79e30_321934cuda3std3__419piecewise_constructE,@object
	.size		_ZN40_INTERNAL_1f264129_4_k_cu_d3f79e30_321934cuda3std3__419piecewise_constructE,(_ZN40_INTERNAL_1f264129_4_k_cu_d3f79e30_321934cuda3std3__45__cpo4cendE - _ZN40_INTERNAL_1f264129_4_k_cu_d3f79e30_321934cuda3std3__419piecewise_constructE)
_ZN40_INTERNAL_1f264129_4_k_cu_d3f79e30_321934cuda3std3__419piecewise_constructE:
	.zero		1
	.type		_ZN40_INTERNAL_1f264129_4_k_cu_d3f79e30_321934cuda3std3__45__cpo4cendE,@object
	.size		_ZN40_INTERNAL_1f264129_4_k_cu_d3f79e30_321934cuda3std3__45__cpo4cendE,(_ZN40_INTERNAL_1f264129_4_k_cu_d3f79e30_321934cuda3std6ranges3__45__cpo4swapE - _ZN40_INTERNAL_1f264129_4_k_cu_d3f79e30_321934cuda3std3__45__cpo4cendE)
_ZN40_INTERNAL_1f264129_4_k_cu_d3f79e30_321934cuda3std3__45__cpo4cendE:
	.zero		1
	.type		_ZN40_INTERNAL_1f264129_4_k_cu_d3f79e30_321934cuda3std6ranges3__45__cpo4swapE,@object
	.size		_ZN40_INTERNAL_1f264129_4_k_cu_d3f79e30_321934cuda3std6ranges3__45__cpo4swapE,(.L_10 - _ZN40_INTERNAL_1f264129_4_k_cu_d3f79e30_321934cuda3std6ranges3__45__cpo4swapE)
_ZN40_INTERNAL_1f264129_4_k_cu_d3f79e30_321934cuda3std6ranges3__45__cpo4swapE:
	.zero		1
.L_10:


//--------------------- .nv.constant0._ZN7cutlass13device_kernelINS_4gemm6kernel13GemmUniversalIN4cute5tupleIJiiiiEEENS1_10collective13CollectiveMmaINS1_35MainloopSm100TmaUmmaWarpSpecializedILi4ELi2ELi4ENS5_IJNS4_1CILi4EEESB_NSA_ILi1EEEEEEEENS5_IJNSA_ILi64EEENSA_ILi256EEENSA_ILi32EEEEEENS_10tfloat32_tENS5_IJlSC_lEEESJ_SK_NS4_8TiledMMAINS4_8MMA_AtomIJNS4_17SM100_MMA_TF32_SSISJ_SJ_fLi64ELi256ELNS4_4UMMA5MajorE0ELSP_0ELNSO_7ScaleInE0ELSQ_0EEEEEENS4_6LayoutINS5_IJSC_SC_SC_EEENS5_IJNSA_ILi0EEESV_SV_EEEEENS5_IJNS4_10UnderscoreESY_SY_EEEEENS4_23SM90_TMA_LOAD_MULTICASTENS4_14ComposedLayoutINS4_7SwizzleILi3ELi4ELi3EEENS4_18smem_ptr_flag_bitsILi32EEENST_INS5_IJNSA_ILi8EEESH_EEENS5_IJSH_SC_EEEEEEEvNS4_8identityES11_S1B_vS1C_EENS_8epilogue10collective18CollectiveEpilogueINS1E_23Sm100TmaWarpSpecializedILi4ELi2ELi16ELb1ELb0EEEJSI_NS5_IJNST_ISF_SC_EENST_ISH_SC_EEEEESJ_SK_SJ_SK_NS1E_6fusion15FusionCallbacksIS1I_NS1M_17LinearCombinationISJ_fSJ_fLNS_15FloatRoundStyleE2EEESI_S1L_JEEENS4_5SM1004TMEM4LOAD26SM100_TMEM_LOAD_16dp128b8xENS4_13SM90_TMA_LOADES1B_NS4_17SM75_U32x4_LDSM_NENS4_14SM90_TMA_STOREES1B_NS4_17SM90_U32x4_STSM_NENS4_39AutoVectorizingCopyWithAssumedAlignmentILi128EEEEEEvvEEEEvNT_6ParamsE --------------------------
	.section	.nv.constant0._ZN7cutlass13device_kernelINS_4gemm6kernel13GemmUniversalIN4cute5tupleIJiiiiEEENS1_10collective13CollectiveMmaINS1_35MainloopSm100TmaUmmaWarpSpecializedILi4ELi2ELi4ENS5_IJNS4_1CILi4EEESB_NSA_ILi1EEEEEEEENS5_IJNSA_ILi64EEENSA_ILi256EEENSA_ILi32EEEEEENS_10tfloat32_tENS5_IJlSC_lEEESJ_SK_NS4_8TiledMMAINS4_8MMA_AtomIJNS4_17SM100_MMA_TF32_SSISJ_SJ_fLi64ELi256ELNS4_4UMMA5MajorE0ELSP_0ELNSO_7ScaleInE0ELSQ_0EEEEEENS4_6LayoutINS5_IJSC_SC_SC_EEENS5_IJNSA_ILi0EEESV_SV_EEEEENS5_IJNS4_10UnderscoreESY_SY_EEEEENS4_23SM90_TMA_LOAD_MULTICASTENS4_14ComposedLayoutINS4_7SwizzleILi3ELi4ELi3EEENS4_18smem_ptr_flag_bitsILi32EEENST_INS5_IJNSA_ILi8EEESH_EEENS5_IJSH_SC_EEEEEEEvNS4_8identityES11_S1B_vS1C_EENS_8epilogue10collective18CollectiveEpilogueINS1E_23Sm100TmaWarpSpecializedILi4ELi2ELi16ELb1ELb0EEEJSI_NS5_IJNST_ISF_SC_EENST_ISH_SC_EEEEESJ_SK_SJ_SK_NS1E_6fusion15FusionCallbacksIS1I_NS1M_17LinearCombinationISJ_fSJ_fLNS_15FloatRoundStyleE2EEESI_S1L_JEEENS4_5SM1004TMEM4LOAD26SM100_TMEM_LOAD_16dp128b8xENS4_13SM90_TMA_LOADES1B_NS4_17SM75_U32x4_LDSM_NENS4_14SM90_TMA_STOREES1B_NS4_17SM90_U32x4_STSM_NENS4_39AutoVectorizingCopyWithAssumedAlignmentILi128EEEEEEvvEEEEvNT_6ParamsE,"a",@progbits
	.sectionflags	@""
	.align	4
.nv.constant0._ZN7cutlass13device_kernelINS_4gemm6kernel13GemmUniversalIN4cute5tupleIJiiiiEEENS1_10collective13CollectiveMmaINS1_35MainloopSm100TmaUmmaWarpSpecializedILi4ELi2ELi4ENS5_IJNS4_1CILi4EEESB_NSA_ILi1EEEEEEEENS5_IJNSA_ILi64EEENSA_ILi256EEENSA_ILi32EEEEEENS_10tfloat32_tENS5_IJlSC_lEEESJ_SK_NS4_8TiledMMAINS4_8MMA_AtomIJNS4_17SM100_MMA_TF32_SSISJ_SJ_fLi64ELi256ELNS4_4UMMA5MajorE0ELSP_0ELNSO_7ScaleInE0ELSQ_0EEEEEENS4_6LayoutINS5_IJSC_SC_SC_EEENS5_IJNSA_ILi0EEESV_SV_EEEEENS5_IJNS4_10UnderscoreESY_SY_EEEEENS4_23SM90_TMA_LOAD_MULTICASTENS4_14ComposedLayoutINS4_7SwizzleILi3ELi4ELi3EEENS4_18smem_ptr_flag_bitsILi32EEENST_INS5_IJNSA_ILi8EEESH_EEENS5_IJSH_SC_EEEEEEEvNS4_8identityES11_S1B_vS1C_EENS_8epilogue10collective18CollectiveEpilogueINS1E_23Sm100TmaWarpSpecializedILi4ELi2ELi16ELb1ELb0EEEJSI_NS5_IJNST_ISF_SC_EENST_ISH_SC_EEEEESJ_SK_SJ_SK_NS1E_6fusion15FusionCallbacksIS1I_NS1M_17LinearCombinationISJ_fSJ_fLNS_15FloatRoundStyleE2EEESI_S1L_JEEENS4_5SM1004TMEM4LOAD26SM100_TMEM_LOAD_16dp128b8xENS4_13SM90_TMA_LOADES1B_NS4_17SM75_U32x4_LDSM_NENS4_14SM90_TMA_STOREES1B_NS4_17SM90_U32x4_STSM_NENS4_39AutoVectorizingCopyWithAssumedAlignmentILi128EEEEEEvvEEEEvNT_6ParamsE:
	.zero		2944


//--------------------- SYMBOLS --------------------------

	.type		.nv.reservedSmem.offset0,@object
	.size		.nv.reservedSmem.offset0,0x4
	.type		.nv.reservedSmem.cap,@object
	.size		.nv.reservedSmem.cap,0x4
	.type		__assertfail,@function
